	.target	sm_100a

	.elftype	@"ET_EXEC"


//--------------------- .note.nv.tkinfo           --------------------------
	.section	.note.nv.tkinfo,"",@"SHT_NOTE"
	.sectionflags	@"SHF_NOTE_NV_TKINFO"
	.tkinfo
        /*0018*/ 	.word	0x00000002
        /*0030*/ 	.string	""
        /*0030*/ 	.string	"ptxas"
        /*0030*/ 	.string	"Cuda compilation tools, release 13.0, V13.0.88"
        /*0030*/ 	.string	"Build cuda_13.0.r13.0/compiler.36424714_0"
        /*0030*/ 	.string	"-arch sm_100a -m 64 "



//--------------------- .note.nv.cuinfo           --------------------------
	.section	.note.nv.cuinfo,"",@"SHT_NOTE"
	.sectionflags	@"SHF_NOTE_NV_CUINFO"
        /*0018*/ 	.short	0x0002
        /*001a*/ 	.short	0x0064
        /*001c*/ 	.short	0x0082
	.zero		2


//--------------------- .nv.info                  --------------------------
	.section	.nv.info,"",@"SHT_CUDA_INFO"
	.align	4


	//----- nvinfo : EIATTR_REGCOUNT
	.align		4
        /*0000*/ 	.byte	0x04, 0x2f
        /*0002*/ 	.short	(.L_19 - .L_18)
	.align		4
.L_18:
        /*0004*/ 	.word	index@(_ZN7cutlass13device_kernelINS_4gemm6kernel13GemmUniversalIN4cute5tupleIJiiiiEEENS1_10collective13CollectiveMmaINS1_35MainloopSm100TmaUmmaWarpSpecializedILi5ELi2ELi4ENS5_IJNS4_1CILi1EEESB_SB_EEEEENS5_IJNSA_ILi64EEENSA_ILi128EEENSA_ILi32EEEEEENS_10bfloat16_tENS5_IJlSB_lEEESI_SJ_NS4_8TiledMMAINS4_8MMA_AtomIJNS4_20SM100_MMA_F16BF16_SSISI_SI_fLi64ELi128ELNS4_4UMMA5MajorE0ELSO_0ELNSN_7ScaleInE0ELSP_0EEEEEENS4_6LayoutISC_NS5_IJNSA_ILi0EEEST_ST_EEEEENS5_IJNS4_10UnderscoreESW_SW_EEEEENS4_13SM90_TMA_LOADENS4_14ComposedLayoutINS4_7SwizzleILi2ELi4ELi3EEENS4_18smem_ptr_flag_bitsILi16EEENSS_INS5_IJNSA_ILi8EEESG_EEENS5_IJSG_SB_EEEEEEEvNS4_8identityESZ_S19_vS1A_EENS_8epilogue10collective18CollectiveEpilogueINS1C_23Sm100TmaWarpSpecializedILi4ELi2ELi16ELb1ELb0EEEJSH_NS5_IJNSS_ISE_SB_EENSS_ISG_SB_EEEEESI_SJ_SI_SJ_NS1C_6fusion15FusionCallbacksIS1G_NS1K_17LinearCombinationISI_fSI_fLNS_15FloatRoundStyleE2EEESH_S1J_JEEENS4_5SM1004TMEM4LOAD26SM100_TMEM_LOAD_16dp256b4xESZ_S19_NS4_17SM75_U32x4_LDSM_NENS4_14SM90_TMA_STOREES19_NS4_17SM90_U32x4_STSM_NENS4_39AutoVectorizingCopyWithAssumedAlignmentILi128EEEEEEvvEEEEvNT_6ParamsE)
        /*0008*/ 	.word	0x0000005b


	//----- nvinfo : EIATTR_FRAME_SIZE
	.align		4
.L_19:
        /*000c*/ 	.byte	0x04, 0x11
        /*000e*/ 	.short	(.L_21 - .L_20)
	.align		4
.L_20:
        /*0010*/ 	.word	index@($__internal_2_$__cuda_sm10x_tcgen05_guardrail_trap_unallocated_columns_being_dealloced)
        /*0014*/ 	.word	0x00000000


	//----- nvinfo : EIATTR_FRAME_SIZE
	.align		4
.L_21:
        /*0018*/ 	.byte	0x04, 0x11
        /*001a*/ 	.short	(.L_23 - .L_22)
	.align		4
.L_22:
        /*001c*/ 	.word	index@($__internal_1_$__cuda_sm10x_tcgen05_guardrail_trap_phase_invalid_during_alloc)
        /*0020*/ 	.word	0x00000000


	//----- nvinfo : EIATTR_FRAME_SIZE
	.align		4
.L_23:
        /*0024*/ 	.byte	0x04, 0x11
        /*0026*/ 	.short	(.L_25 - .L_24)
	.align		4
.L_24:
        /*0028*/ 	.word	index@($__internal_0_$__cuda_sm10x_tcgen05_guardrail_trap_col_being_dealloced_not_returned_by_alloc)
        /*002c*/ 	.word	0x00000000


	//----- nvinfo : EIATTR_FRAME_SIZE
	.align		4
.L_25:
        /*0030*/ 	.byte	0x04, 0x11
        /*0032*/ 	.short	(.L_27 - .L_26)
	.align		4
.L_26:
        /*0034*/ 	.word	index@(_ZN7cutlass13device_kernelINS_4gemm6kernel13GemmUniversalIN4cute5tupleIJiiiiEEENS1_10collective13CollectiveMmaINS1_35MainloopSm100TmaUmmaWarpSpecializedILi5ELi2ELi4ENS5_IJNS4_1CILi1EEESB_SB_EEEEENS5_IJNSA_ILi64EEENSA_ILi128EEENSA_ILi32EEEEEENS_10bfloat16_tENS5_IJlSB_lEEESI_SJ_NS4_8TiledMMAINS4_8MMA_AtomIJNS4_20SM100_MMA_F16BF16_SSISI_SI_fLi64ELi128ELNS4_4UMMA5MajorE0ELSO_0ELNSN_7ScaleInE0ELSP_0EEEEEENS4_6LayoutISC_NS5_IJNSA_ILi0EEEST_ST_EEEEENS5_IJNS4_10UnderscoreESW_SW_EEEEENS4_13SM90_TMA_LOADENS4_14ComposedLayoutINS4_7SwizzleILi2ELi4ELi3EEENS4_18smem_ptr_flag_bitsILi16EEENSS_INS5_IJNSA_ILi8EEESG_EEENS5_IJSG_SB_EEEEEEEvNS4_8identityESZ_S19_vS1A_EENS_8epilogue10collective18CollectiveEpilogueINS1C_23Sm100TmaWarpSpecializedILi4ELi2ELi16ELb1ELb0EEEJSH_NS5_IJNSS_ISE_SB_EENSS_ISG_SB_EEEEESI_SJ_SI_SJ_NS1C_6fusion15FusionCallbacksIS1G_NS1K_17LinearCombinationISI_fSI_fLNS_15FloatRoundStyleE2EEESH_S1J_JEEENS4_5SM1004TMEM4LOAD26SM100_TMEM_LOAD_16dp256b4xESZ_S19_NS4_17SM75_U32x4_LDSM_NENS4_14SM90_TMA_STOREES19_NS4_17SM90_U32x4_STSM_NENS4_39AutoVectorizingCopyWithAssumedAlignmentILi128EEEEEEvvEEEEvNT_6ParamsE)
        /*0038*/ 	.word	0x00000000


	//----- nvinfo : EIATTR_MIN_STACK_SIZE
	.align		4
.L_27:
        /*003c*/ 	.byte	0x04, 0x12
        /*003e*/ 	.short	(.L_29 - .L_28)
	.align		4
.L_28:
        /*0040*/ 	.word	index@(_ZN7cutlass13device_kernelINS_4gemm6kernel13GemmUniversalIN4cute5tupleIJiiiiEEENS1_10collective13CollectiveMmaINS1_35MainloopSm100TmaUmmaWarpSpecializedILi5ELi2ELi4ENS5_IJNS4_1CILi1EEESB_SB_EEEEENS5_IJNSA_ILi64EEENSA_ILi128EEENSA_ILi32EEEEEENS_10bfloat16_tENS5_IJlSB_lEEESI_SJ_NS4_8TiledMMAINS4_8MMA_AtomIJNS4_20SM100_MMA_F16BF16_SSISI_SI_fLi64ELi128ELNS4_4UMMA5MajorE0ELSO_0ELNSN_7ScaleInE0ELSP_0EEEEEENS4_6LayoutISC_NS5_IJNSA_ILi0EEEST_ST_EEEEENS5_IJNS4_10UnderscoreESW_SW_EEEEENS4_13SM90_TMA_LOADENS4_14ComposedLayoutINS4_7SwizzleILi2ELi4ELi3EEENS4_18smem_ptr_flag_bitsILi16EEENSS_INS5_IJNSA_ILi8EEESG_EEENS5_IJSG_SB_EEEEEEEvNS4_8identityESZ_S19_vS1A_EENS_8epilogue10collective18CollectiveEpilogueINS1C_23Sm100TmaWarpSpecializedILi4ELi2ELi16ELb1ELb0EEEJSH_NS5_IJNSS_ISE_SB_EENSS_ISG_SB_EEEEESI_SJ_SI_SJ_NS1C_6fusion15FusionCallbacksIS1G_NS1K_17LinearCombinationISI_fSI_fLNS_15FloatRoundStyleE2EEESH_S1J_JEEENS4_5SM1004TMEM4LOAD26SM100_TMEM_LOAD_16dp256b4xESZ_S19_NS4_17SM75_U32x4_LDSM_NENS4_14SM90_TMA_STOREES19_NS4_17SM90_U32x4_STSM_NENS4_39AutoVectorizingCopyWithAssumedAlignmentILi128EEEEEEvvEEEEvNT_6ParamsE)
        /*0044*/ 	.word	0x00000000
.L_29:


//--------------------- .nv.compat                --------------------------
	.section	.nv.compat,"",@"SHT_CUDA_COMPAT_INFO"
	.align	4
        /*0000*/ 	.byte	0x02, 0x09, 0x01, 0x00, 0x02, 0x02, 0x02, 0x00, 0x02, 0x05, 0x05, 0x00, 0x03, 0x07, 0x01, 0x01
        /*0010*/ 	.byte	0x02, 0x03, 0x01, 0x00, 0x02, 0x06, 0x01, 0x00, 0x04, 0x0b, 0x08, 0x00, 0x09, 0x00, 0x00, 0x00
        /*0020*/ 	.byte	0x00, 0x00, 0x00, 0x00


//--------------------- .nv.info._ZN7cutlass13device_kernelINS_4gemm6kernel13GemmUniversalIN4cute5tupleIJiiiiEEENS1_10collective13CollectiveMmaINS1_35MainloopSm100TmaUmmaWarpSpecializedILi5ELi2ELi4ENS5_IJNS4_1CILi1EEESB_SB_EEEEENS5_IJNSA_ILi64EEENSA_ILi128EEENSA_ILi32EEEEEENS_10bfloat16_tENS5_IJlSB_lEEESI_SJ_NS4_8TiledMMAINS4_8MMA_AtomIJNS4_20SM100_MMA_F16BF16_SSISI_SI_fLi64ELi128ELNS4_4UMMA5MajorE0ELSO_0ELNSN_7ScaleInE0ELSP_0EEEEEENS4_6LayoutISC_NS5_IJNSA_ILi0EEEST_ST_EEEEENS5_IJNS4_10UnderscoreESW_SW_EEEEENS4_13SM90_TMA_LOADENS4_14ComposedLayoutINS4_7SwizzleILi2ELi4ELi3EEENS4_18smem_ptr_flag_bitsILi16EEENSS_INS5_IJNSA_ILi8EEESG_EEENS5_IJSG_SB_EEEEEEEvNS4_8identityESZ_S19_vS1A_EENS_8epilogue10collective18CollectiveEpilogueINS1C_23Sm100TmaWarpSpecializedILi4ELi2ELi16ELb1ELb0EEEJSH_NS5_IJNSS_ISE_SB_EENSS_ISG_SB_EEEEESI_SJ_SI_SJ_NS1C_6fusion15FusionCallbacksIS1G_NS1K_17LinearCombinationISI_fSI_fLNS_15FloatRoundStyleE2EEESH_S1J_JEEENS4_5SM1004TMEM4LOAD26SM100_TMEM_LOAD_16dp256b4xESZ_S19_NS4_17SM75_U32x4_LDSM_NENS4_14SM90_TMA_STOREES19_NS4_17SM90_U32x4_STSM_NENS4_39AutoVectorizingCopyWithAssumedAlignmentILi128EEEEEEvvEEEEvNT_6ParamsE --------------------------
	.section	.nv.info._ZN7cutlass13device_kernelINS_4gemm6kernel13GemmUniversalIN4cute5tupleIJiiiiEEENS1_10collective13CollectiveMmaINS1_35MainloopSm100TmaUmmaWarpSpecializedILi5ELi2ELi4ENS5_IJNS4_1CILi1EEESB_SB_EEEEENS5_IJNSA_ILi64EEENSA_ILi128EEENSA_ILi32EEEEEENS_10bfloat16_tENS5_IJlSB_lEEESI_SJ_NS4_8TiledMMAINS4_8MMA_AtomIJNS4_20SM100_MMA_F16BF16_SSISI_SI_fLi64ELi128ELNS4_4UMMA5MajorE0ELSO_0ELNSN_7ScaleInE0ELSP_0EEEEEENS4_6LayoutISC_NS5_IJNSA_ILi0EEEST_ST_EEEEENS5_IJNS4_10UnderscoreESW_SW_EEEEENS4_13SM90_TMA_LOADENS4_14ComposedLayoutINS4_7SwizzleILi2ELi4ELi3EEENS4_18smem_ptr_flag_bitsILi16EEENSS_INS5_IJNSA_ILi8EEESG_EEENS5_IJSG_SB_EEEEEEEvNS4_8identityESZ_S19_vS1A_EENS_8epilogue10collective18CollectiveEpilogueINS1C_23Sm100TmaWarpSpecializedILi4ELi2ELi16ELb1ELb0EEEJSH_NS5_IJNSS_ISE_SB_EENSS_ISG_SB_EEEEESI_SJ_SI_SJ_NS1C_6fusion15FusionCallbacksIS1G_NS1K_17LinearCombinationISI_fSI_fLNS_15FloatRoundStyleE2EEESH_S1J_JEEENS4_5SM1004TMEM4LOAD26SM100_TMEM_LOAD_16dp256b4xESZ_S19_NS4_17SM75_U32x4_LDSM_NENS4_14SM90_TMA_STOREES19_NS4_17SM90_U32x4_STSM_NENS4_39AutoVectorizingCopyWithAssumedAlignmentILi128EEEEEEvvEEEEvNT_6ParamsE,"",@"SHT_CUDA_INFO"
	.sectionflags	@""
	.align	4


	//----- nvinfo : EIATTR_CUDA_API_VERSION
	.align		4
        /*0000*/ 	.byte	0x04, 0x37
        /*0002*/ 	.short	(.L_31 - .L_30)
.L_30:
        /*0004*/ 	.word	0x00000082


	//----- nvinfo : EIATTR_KPARAM_INFO
	.align		4
.L_31:
        /*0008*/ 	.byte	0x04, 0x17
        /*000a*/ 	.short	(.L_33 - .L_32)
.L_32:
        /*000c*/ 	.word	0x00000000
        /*0010*/ 	.short	0x0000
        /*0012*/ 	.short	0x0000
        /*0014*/ 	.byte	0x00, 0xf0, 0x01, 0x20


	//----- nvinfo : EIATTR_AT_ENTRY_FRAGMENTS
	.align		4
.L_33:
        /*0018*/ 	.byte	0x04, 0x4f
        /*001a*/ 	.short	(.L_35 - .L_34)


	//   ....[0]....
.L_34:
        /*001c*/ 	.word	0x00000006


	//----- nvinfo : EIATTR_RESERVED_SMEM_USED
	.align		4
.L_35:
        /*0020*/ 	.byte	0x01, 0x41
	.zero		2


	//----- nvinfo : EIATTR_SPARSE_MMA_MASK
	.align		4
        /*0024*/ 	.byte	0x03, 0x50
        /*0026*/ 	.short	0x0000


	//----- nvinfo : EIATTR_TCGEN05_1CTA_USED
	.align		4
        /*0028*/ 	.byte	0x01, 0x51
	.zero		2


	//----- nvinfo : EIATTR_MAXREG_COUNT
	.align		4
        /*002c*/ 	.byte	0x03, 0x1b
        /*002e*/ 	.short	0x00ff


	//----- nvinfo : EIATTR_NUM_BARRIERS
	.align		4
        /*0030*/ 	.byte	0x02, 0x4c
        /*0032*/ 	.byte	0x07
	.zero		1


	//----- nvinfo : EIATTR_EXTERNS
	.align		4
        /*0034*/ 	.byte	0x04, 0x0f
        /*0036*/ 	.short	(.L_37 - .L_36)


	//   ....[0]....
	.align		4
.L_36:
        /*0038*/ 	.word	index@(__assertfail)


	//----- nvinfo : EIATTR_MERCURY_ISA_VERSION
	.align		4
.L_37:
        /*003c*/ 	.byte	0x03, 0x5f
        /*003e*/ 	.short	0x0101


	//----- nvinfo : EIATTR_INT_WARP_WIDE_INSTR_OFFSETS
	.align		4
        /*0040*/ 	.byte	0x04, 0x31
        /*0042*/ 	.short	(.L_39 - .L_38)


	//   ....[0]....
.L_38:
        /*0044*/ 	.word	0x00001e10


	//   ....[1]....
        /*0048*/ 	.word	0x00003870


	//   ....[2]....
        /*004c*/ 	.word	0x00003890


	//   ....[3]....
        /*0050*/ 	.word	0x000038c0


	//   ....[4]....
        /*0054*/ 	.word	0x00004200


	//   ....[5]....
        /*0058*/ 	.word	0x00004270


	//   ....[6]....
        /*005c*/ 	.word	0x00004350


	//   ....[7]....
        /*0060*/ 	.word	0x000043d0


	//   ....[8]....
        /*0064*/ 	.word	0x000044e0


	//   ....[9]....
        /*0068*/ 	.word	0x00004570


	//   ....[10]....
        /*006c*/ 	.word	0x00004750


	//   ....[11]....
        /*0070*/ 	.word	0x000048b0


	//----- nvinfo : EIATTR_COOP_GROUP_MASK_REGIDS
	.align		4
.L_39:
        /*0074*/ 	.byte	0x04, 0x29
        /*0076*/ 	.short	(.L_41 - .L_40)


	//   ....[0]....
.L_40:
        /*0078*/ 	.word	0xffffffff


	//   ....[1]....
        /*007c*/ 	.word	0xffffffff


	//   ....[2]....
        /*0080*/ 	.word	0xffffffff


	//   ....[3]....
        /*0084*/ 	.word	0xffffffff


	//   ....[4]....
        /*0088*/ 	.word	0xffffffff


	//   ....[5]....
        /*008c*/ 	.word	0xffffffff


	//   ....[6]....
        /*0090*/ 	.word	0xffffffff


	//   ....[7]....
        /*0094*/ 	.word	0xffffffff


	//   ....[8]....
        /*0098*/ 	.word	0xffffffff


	//   ....[9]....
        /*009c*/ 	.word	0xffffffff


	//   ....[10]....
        /*00a0*/ 	.word	0xffffffff


	//   ....[11]....
        /*00a4*/ 	.word	0xffffffff


	//   ....[12]....
        /*00a8*/ 	.word	0xffffffff


	//----- nvinfo : EIATTR_COOP_GROUP_INSTR_OFFSETS
	.align		4
.L_41:
        /*00ac*/ 	.byte	0x04, 0x28
        /*00ae*/ 	.short	(.L_43 - .L_42)


	//   ....[0]....
.L_42:
        /*00b0*/ 	.word	0x00000090


	//   ....[1]....
        /*00b4*/ 	.word	0x000004d0


	//   ....[2]....
        /*00b8*/ 	.word	0x00000660


	//   ....[3]....
        /*00bc*/ 	.word	0x00000800


	//   ....[4]....
        /*00c0*/ 	.word	0x00000900


	//   ....[5]....
        /*00c4*/ 	.word	0x00000a70


	//   ....[6]....
        /*00c8*/ 	.word	0x00000c10


	//   ....[7]....
        /*00cc*/ 	.word	0x00001cf0


	//   ....[8]....
        /*00d0*/ 	.word	0x00002b60


	//   ....[9]....
        /*00d4*/ 	.word	0x00002d70


	//   ....[10]....
        /*00d8*/ 	.word	0x00002da0


	//   ....[11]....
        /*00dc*/ 	.word	0x00003750


	//   ....[12]....
        /*00e0*/ 	.word	0x00003980


	//----- nvinfo : EIATTR_VRC_CTA_INIT_COUNT
	.align		4
.L_43:
        /*00e4*/ 	.byte	0x02, 0x4a
        /*00e6*/ 	.byte	0x80
	.zero		1


	//----- nvinfo : EIATTR_SYSCALL_OFFSETS
	.align		4
        /*00e8*/ 	.byte	0x04, 0x46
        /*00ea*/ 	.short	(.L_45 - .L_44)


	//   ....[0]....
.L_44:
        /*00ec*/ 	.word	0x00005360


	//   ....[1]....
        /*00f0*/ 	.word	0x00005450


	//   ....[2]....
        /*00f4*/ 	.word	0x00005bb0


	//   ....[3]....
        /*00f8*/ 	.word	0x00006460


	//   ....[4]....
        /*00fc*/ 	.word	0x00006ce0


	//   ....[5]....
        /*0100*/ 	.word	0x00007560


	//----- nvinfo : EIATTR_MBARRIER_INSTR_OFFSETS
	.align		4
.L_45:
        /*0104*/ 	.byte	0x04, 0x39
        /*0106*/ 	.short	(.L_47 - .L_46)


	//   ....[0]....
.L_46:
        /*0108*/ 	.word	0x000005b0
        /*010c*/ 	.word	0x000000ff
        /*0110*/ 	.word	0x00000000
        /*0114*/ 	.short	0x0100
        /*0116*/ 	.byte	0x05
	.zero		1


	//   ....[1]....
        /*0118*/ 	.word	0x000005c0
        /*011c*/ 	.word	0x000000ff
        /*0120*/ 	.word	0x00000028
        /*0124*/ 	.short	0x0100
        /*0126*/ 	.byte	0x05
	.zero		1


	//   ....[2]....
        /*0128*/ 	.word	0x000005d0
        /*012c*/ 	.word	0x000000ff
        /*0130*/ 	.word	0x00000008
        /*0134*/ 	.short	0x0100
        /*0136*/ 	.byte	0x05
	.zero		1


	//   ....[3]....
        /*0138*/ 	.word	0x000005e0
        /*013c*/ 	.word	0x000000ff
        /*0140*/ 	.word	0x00000030
        /*0144*/ 	.short	0x0100
        /*0146*/ 	.byte	0x05
	.zero		1


	//   ....[4]....
        /*0148*/ 	.word	0x000005f0
        /*014c*/ 	.word	0x000000ff
        /*0150*/ 	.word	0x00000010
        /*0154*/ 	.short	0x0100
        /*0156*/ 	.byte	0x05
	.zero		1


	//   ....[5]....
        /*0158*/ 	.word	0x00000600
        /*015c*/ 	.word	0x000000ff
        /*0160*/ 	.word	0x00000038
        /*0164*/ 	.short	0x0100
        /*0166*/ 	.byte	0x05
	.zero		1


	//   ....[6]....
        /*0168*/ 	.word	0x00000610
        /*016c*/ 	.word	0x000000ff
        /*0170*/ 	.word	0x00000018
        /*0174*/ 	.short	0x0100
        /*0176*/ 	.byte	0x05
	.zero		1


	//   ....[7]....
        /*0178*/ 	.word	0x00000620
        /*017c*/ 	.word	0x000000ff
        /*0180*/ 	.word	0x00000040
        /*0184*/ 	.short	0x0100
        /*0186*/ 	.byte	0x05
	.zero		1


	//   ....[8]....
        /*0188*/ 	.word	0x00000630
        /*018c*/ 	.word	0x000000ff
        /*0190*/ 	.word	0x00000020
        /*0194*/ 	.short	0x0100
        /*0196*/ 	.byte	0x05
	.zero		1


	//   ....[9]....
        /*0198*/ 	.word	0x00000640
        /*019c*/ 	.word	0x000000ff
        /*01a0*/ 	.word	0x00000048
        /*01a4*/ 	.short	0x0100
        /*01a6*/ 	.byte	0x05
	.zero		1


	//   ....[10]....
        /*01a8*/ 	.word	0x00000770
        /*01ac*/ 	.word	0x000000ff
        /*01b0*/ 	.word	0x00000050
        /*01b4*/ 	.short	0x0100
        /*01b6*/ 	.byte	0x07
	.zero		1


	//   ....[11]....
        /*01b8*/ 	.word	0x00000780
        /*01bc*/ 	.word	0x000000ff
        /*01c0*/ 	.word	0x00000070
        /*01c4*/ 	.short	0x0100
        /*01c6*/ 	.byte	0x07
	.zero		1


	//   ....[12]....
        /*01c8*/ 	.word	0x00000790
        /*01cc*/ 	.word	0x000000ff
        /*01d0*/ 	.word	0x00000058
        /*01d4*/ 	.short	0x0100
        /*01d6*/ 	.byte	0x07
	.zero		1


	//   ....[13]....
        /*01d8*/ 	.word	0x000007a0
        /*01dc*/ 	.word	0x000000ff
        /*01e0*/ 	.word	0x00000078
        /*01e4*/ 	.short	0x0100
        /*01e6*/ 	.byte	0x07
	.zero		1


	//   ....[14]....
        /*01e8*/ 	.word	0x000007b0
        /*01ec*/ 	.word	0x000000ff
        /*01f0*/ 	.word	0x00000060
        /*01f4*/ 	.short	0x0100
        /*01f6*/ 	.byte	0x07
	.zero		1


	//   ....[15]....
        /*01f8*/ 	.word	0x000007c0
        /*01fc*/ 	.word	0x000000ff
        /*0200*/ 	.word	0x00000080
        /*0204*/ 	.short	0x0100
        /*0206*/ 	.byte	0x07
	.zero		1


	//   ....[16]....
        /*0208*/ 	.word	0x000007d0
        /*020c*/ 	.word	0x000000ff
        /*0210*/ 	.word	0x00000068
        /*0214*/ 	.short	0x0100
        /*0216*/ 	.byte	0x07
	.zero		1


	//   ....[17]....
        /*0218*/ 	.word	0x000007e0
        /*021c*/ 	.word	0x000000ff
        /*0220*/ 	.word	0x00000088
        /*0224*/ 	.short	0x0100
        /*0226*/ 	.byte	0x07
	.zero		1


	//   ....[18]....
        /*0228*/ 	.word	0x000008d0
        /*022c*/ 	.word	0x000000ff
        /*0230*/ 	.word	0x00000090
        /*0234*/ 	.short	0x0100
        /*0236*/ 	.byte	0x05
	.zero		1


	//   ....[19]....
        /*0238*/ 	.word	0x000008e0
        /*023c*/ 	.word	0x000000ff
        /*0240*/ 	.word	0x00000098
        /*0244*/ 	.short	0x0100
        /*0246*/ 	.byte	0x05
	.zero		1


	//   ....[20]....
        /*0248*/ 	.word	0x00000a20
        /*024c*/ 	.word	0x000000ff
        /*0250*/ 	.word	0x000000a0
        /*0254*/ 	.short	0x0100
        /*0256*/ 	.byte	0x05
	.zero		1


	//   ....[21]....
        /*0258*/ 	.word	0x00000a30
        /*025c*/ 	.word	0x000000ff
        /*0260*/ 	.word	0x000000b0
        /*0264*/ 	.short	0x0100
        /*0266*/ 	.byte	0x05
	.zero		1


	//   ....[22]....
        /*0268*/ 	.word	0x00000a40
        /*026c*/ 	.word	0x000000ff
        /*0270*/ 	.word	0x000000a8
        /*0274*/ 	.short	0x0100
        /*0276*/ 	.byte	0x05
	.zero		1


	//   ....[23]....
        /*0278*/ 	.word	0x00000a50
        /*027c*/ 	.word	0x000000ff
        /*0280*/ 	.word	0x000000b8
        /*0284*/ 	.short	0x0100
        /*0286*/ 	.byte	0x05
	.zero		1


	//   ....[24]....
        /*0288*/ 	.word	0x00000b80
        /*028c*/ 	.word	0x000000ff
        /*0290*/ 	.word	0x000000c0
        /*0294*/ 	.short	0x0100
        /*0296*/ 	.byte	0x07
	.zero		1


	//   ....[25]....
        /*0298*/ 	.word	0x00000b90
        /*029c*/ 	.word	0x000000ff
        /*02a0*/ 	.word	0x000000e0
        /*02a4*/ 	.short	0x0100
        /*02a6*/ 	.byte	0x07
	.zero		1


	//   ....[26]....
        /*02a8*/ 	.word	0x00000ba0
        /*02ac*/ 	.word	0x000000ff
        /*02b0*/ 	.word	0x000000c8
        /*02b4*/ 	.short	0x0100
        /*02b6*/ 	.byte	0x07
	.zero		1


	//   ....[27]....
        /*02b8*/ 	.word	0x00000bb0
        /*02bc*/ 	.word	0x000000ff
        /*02c0*/ 	.word	0x000000e8
        /*02c4*/ 	.short	0x0100
        /*02c6*/ 	.byte	0x07
	.zero		1


	//   ....[28]....
        /*02c8*/ 	.word	0x00000bc0
        /*02cc*/ 	.word	0x000000ff
        /*02d0*/ 	.word	0x000000d0
        /*02d4*/ 	.short	0x0100
        /*02d6*/ 	.byte	0x07
	.zero		1


	//   ....[29]....
        /*02d8*/ 	.word	0x00000bd0
        /*02dc*/ 	.word	0x000000ff
        /*02e0*/ 	.word	0x000000f0
        /*02e4*/ 	.short	0x0100
        /*02e6*/ 	.byte	0x07
	.zero		1


	//   ....[30]....
        /*02e8*/ 	.word	0x00000be0
        /*02ec*/ 	.word	0x000000ff
        /*02f0*/ 	.word	0x000000d8
        /*02f4*/ 	.short	0x0100
        /*02f6*/ 	.byte	0x07
	.zero		1


	//   ....[31]....
        /*02f8*/ 	.word	0x00000bf0
        /*02fc*/ 	.word	0x000000ff
        /*0300*/ 	.word	0x000000f8
        /*0304*/ 	.short	0x0100
        /*0306*/ 	.byte	0x07
	.zero		1


	//   ....[32]....
        /*0308*/ 	.word	0x00000ce0
        /*030c*/ 	.word	0x000000ff
        /*0310*/ 	.word	0x00000100
        /*0314*/ 	.short	0x0100
        /*0316*/ 	.byte	0x05
	.zero		1


	//   ....[33]....
        /*0318*/ 	.word	0x00000cf0
        /*031c*/ 	.word	0x000000ff
        /*0320*/ 	.word	0x00000110
        /*0324*/ 	.short	0x0100
        /*0326*/ 	.byte	0x05
	.zero		1


	//   ....[34]....
        /*0328*/ 	.word	0x00000d00
        /*032c*/ 	.word	0x000000ff
        /*0330*/ 	.word	0x00000108
        /*0334*/ 	.short	0x0100
        /*0336*/ 	.byte	0x05
	.zero		1


	//   ....[35]....
        /*0338*/ 	.word	0x00000d10
        /*033c*/ 	.word	0x000000ff
        /*0340*/ 	.word	0x00000118
        /*0344*/ 	.short	0x0100
        /*0346*/ 	.byte	0x05
	.zero		1


	//   ....[36]....
        /*0348*/ 	.word	0x000015f0
        /*034c*/ 	.word	0x00000003
        /*0350*/ 	.word	0x00000110
        /*0354*/ 	.short	0x010a
        /*0356*/ 	.byte	0xff
	.zero		1


	//   ....[37]....
        /*0358*/ 	.word	0x00001620
        /*035c*/ 	.word	0x00000003
        /*0360*/ 	.word	0x00000100
        /*0364*/ 	.short	0x0101
        /*0366*/ 	.byte	0xff
	.zero		1


	//   ....[38]....
        /*0368*/ 	.word	0x000016f0
        /*036c*/ 	.word	0x000000ff
        /*0370*/ 	.word	0x00000028
        /*0374*/ 	.short	0x010a
        /*0376*/ 	.byte	0x08
	.zero		1


	//   ....[39]....
        /*0378*/ 	.word	0x00001790
        /*037c*/ 	.word	0x000000ff
        /*0380*/ 	.word	0x00000028
        /*0384*/ 	.short	0x010a
        /*0386*/ 	.byte	0x21
	.zero		1


	//   ....[40]....
        /*0388*/ 	.word	0x000018e0
        /*038c*/ 	.word	0x000000ff
        /*0390*/ 	.word	0x00000028
        /*0394*/ 	.short	0x010a
        /*0396*/ 	.byte	0x08
	.zero		1


	//   ....[41]....
        /*0398*/ 	.word	0x000019f0
        /*039c*/ 	.word	0x000000ff
        /*03a0*/ 	.word	0x00000098
        /*03a4*/ 	.short	0x0101
        /*03a6*/ 	.byte	0x04
	.zero		1


	//   ....[42]....
        /*03a8*/ 	.word	0x00001a10
        /*03ac*/ 	.word	0x000000ff
        /*03b0*/ 	.word	0x00000028
        /*03b4*/ 	.short	0x010a
        /*03b6*/ 	.byte	0x08
	.zero		1


	//   ....[43]....
        /*03b8*/ 	.word	0x00001a90
        /*03bc*/ 	.word	0x000000ff
        /*03c0*/ 	.word	0x00000028
        /*03c4*/ 	.short	0x010a
        /*03c6*/ 	.byte	0x11
	.zero		1


	//   ....[44]....
        /*03c8*/ 	.word	0x00001be0
        /*03cc*/ 	.word	0x000000ff
        /*03d0*/ 	.word	0x00000028
        /*03d4*/ 	.short	0x010a
        /*03d6*/ 	.byte	0x08
	.zero		1


	//   ....[45]....
        /*03d8*/ 	.word	0x00001d20
        /*03dc*/ 	.word	0x00000002
        /*03e0*/ 	.word	0x000000a0
        /*03e4*/ 	.short	0x010a
        /*03e6*/ 	.byte	0xff
	.zero		1


	//   ....[46]....
        /*03e8*/ 	.word	0x00001de0
        /*03ec*/ 	.word	0x00000002
        /*03f0*/ 	.word	0x00000000
        /*03f4*/ 	.short	0x0101
        /*03f6*/ 	.byte	0xff
	.zero		1


	//   ....[47]....
        /*03f8*/ 	.word	0x00002340
        /*03fc*/ 	.word	0x000000ff
        /*0400*/ 	.word	0x00000000
        /*0404*/ 	.short	0x010a
        /*0406*/ 	.byte	0x05
	.zero		1


	//   ....[48]....
        /*0408*/ 	.word	0x000023d0
        /*040c*/ 	.word	0x000000ff
        /*0410*/ 	.word	0x00000000
        /*0414*/ 	.short	0x010a
        /*0416*/ 	.byte	0x05
	.zero		1


	//   ....[49]....
        /*0418*/ 	.word	0x00002460
        /*041c*/ 	.word	0x000000ff
        /*0420*/ 	.word	0x00000000
        /*0424*/ 	.short	0x010a
        /*0426*/ 	.byte	0x05
	.zero		1


	//   ....[50]....
        /*0428*/ 	.word	0x000024f0
        /*042c*/ 	.word	0x000000ff
        /*0430*/ 	.word	0x00000000
        /*0434*/ 	.short	0x010a
        /*0436*/ 	.byte	0x05
	.zero		1


	//   ....[51]....
        /*0438*/ 	.word	0x00002590
        /*043c*/ 	.word	0x00000000
        /*0440*/ 	.word	0x00000000
        /*0444*/ 	.short	0x010a
        /*0446*/ 	.byte	0xff
	.zero		1


	//   ....[52]....
        /*0448*/ 	.word	0x000026b0
        /*044c*/ 	.word	0x00000000
        /*0450*/ 	.word	0x00000100
        /*0454*/ 	.short	0x010a
        /*0456*/ 	.byte	0xff
	.zero		1


	//   ....[53]....
        /*0458*/ 	.word	0x00002710
        /*045c*/ 	.word	0x00000004
        /*0460*/ 	.word	0x00000000
        /*0464*/ 	.short	0x0101
        /*0466*/ 	.byte	0xff
	.zero		1


	//   ....[54]....
        /*0468*/ 	.word	0x00002730
        /*046c*/ 	.word	0x000000ff
        /*0470*/ 	.word	0x000000b0
        /*0474*/ 	.short	0x010a
        /*0476*/ 	.byte	0x05
	.zero		1


	//   ....[55]....
        /*0478*/ 	.word	0x00002850
        /*047c*/ 	.word	0x00000000
        /*0480*/ 	.word	0x000000a0
        /*0484*/ 	.short	0x010a
        /*0486*/ 	.byte	0xff
	.zero		1


	//   ....[56]....
        /*0488*/ 	.word	0x00002960
        /*048c*/ 	.word	0x00000000
        /*0490*/ 	.word	0x00000000
        /*0494*/ 	.short	0x0101
        /*0496*/ 	.byte	0xff
	.zero		1


	//   ....[57]....
        /*0498*/ 	.word	0x000029f0
        /*049c*/ 	.word	0x000000ff
        /*04a0*/ 	.word	0x000000b0
        /*04a4*/ 	.short	0x0106
        /*04a6*/ 	.byte	0x05
	.zero		1


	//   ....[58]....
        /*04a8*/ 	.word	0x00002a10
        /*04ac*/ 	.word	0x000000ff
        /*04b0*/ 	.word	0x000000b0
        /*04b4*/ 	.short	0x010a
        /*04b6*/ 	.byte	0x05
	.zero		1


	//   ....[59]....
        /*04b8*/ 	.word	0x00002aa0
        /*04bc*/ 	.word	0x000000ff
        /*04c0*/ 	.word	0x000000b0
        /*04c4*/ 	.short	0x0106
        /*04c6*/ 	.byte	0x04
	.zero		1


	//   ....[60]....
        /*04c8*/ 	.word	0x00002ae0
        /*04cc*/ 	.word	0x00000000
        /*04d0*/ 	.word	0x000000b0
        /*04d4*/ 	.short	0x010a
        /*04d6*/ 	.byte	0xff
	.zero		1


	//   ....[61]....
        /*04d8*/ 	.word	0x00002fe0
        /*04dc*/ 	.word	0x00000000
        /*04e0*/ 	.word	0x000000a0
        /*04e4*/ 	.short	0x010a
        /*04e6*/ 	.byte	0xff
	.zero		1


	//   ....[62]....
        /*04e8*/ 	.word	0x000030e0
        /*04ec*/ 	.word	0x00000003
        /*04f0*/ 	.word	0x00000000
        /*04f4*/ 	.short	0x0101
        /*04f6*/ 	.byte	0xff
	.zero		1


	//   ....[63]....
        /*04f8*/ 	.word	0x000030f0
        /*04fc*/ 	.word	0x000000ff
        /*0500*/ 	.word	0x00000000
        /*0504*/ 	.short	0x010a
        /*0506*/ 	.byte	0x04
	.zero		1


	//   ....[64]....
        /*0508*/ 	.word	0x00003170
        /*050c*/ 	.word	0x000000ff
        /*0510*/ 	.word	0x000000e0
        /*0514*/ 	.short	0x010a
        /*0516*/ 	.byte	0x08
	.zero		1


	//   ....[65]....
        /*0518*/ 	.word	0x00003250
        /*051c*/ 	.word	0x000000ff
        /*0520*/ 	.word	0x00000000
        /*0524*/ 	.short	0x010a
        /*0526*/ 	.byte	0x07
	.zero		1


	//   ....[66]....
        /*0528*/ 	.word	0x00003390
        /*052c*/ 	.word	0x000000ff
        /*0530*/ 	.word	0x00000000
        /*0534*/ 	.short	0x010a
        /*0536*/ 	.byte	0x04
	.zero		1


	//   ....[67]....
        /*0538*/ 	.word	0x00003580
        /*053c*/ 	.word	0x000000ff
        /*0540*/ 	.word	0x00000000
        /*0544*/ 	.short	0x010a
        /*0546*/ 	.byte	0x05
	.zero		1


	//   ....[68]....
        /*0548*/ 	.word	0x00003610
        /*054c*/ 	.word	0x000000ff
        /*0550*/ 	.word	0x00000000
        /*0554*/ 	.short	0x010a
        /*0556*/ 	.byte	0x05
	.zero		1


	//   ....[69]....
        /*0558*/ 	.word	0x000036a0
        /*055c*/ 	.word	0x000000ff
        /*0560*/ 	.word	0x00000000
        /*0564*/ 	.short	0x010a
        /*0566*/ 	.byte	0x05
	.zero		1


	//   ....[70]....
        /*0568*/ 	.word	0x00003730
        /*056c*/ 	.word	0x000000ff
        /*0570*/ 	.word	0x00000000
        /*0574*/ 	.short	0x010a
        /*0576*/ 	.byte	0x07
	.zero		1


	//   ....[71]....
        /*0578*/ 	.word	0x00003bb0
        /*057c*/ 	.word	0x00000000
        /*0580*/ 	.word	0x000000a0
        /*0584*/ 	.short	0x010a
        /*0586*/ 	.byte	0xff
	.zero		1


	//   ....[72]....
        /*0588*/ 	.word	0x00003c70
        /*058c*/ 	.word	0x00000000
        /*0590*/ 	.word	0x00000000
        /*0594*/ 	.short	0x0101
        /*0596*/ 	.byte	0xff
	.zero		1


	//   ....[73]....
        /*0598*/ 	.word	0x00003f90
        /*059c*/ 	.word	0x000000ff
        /*05a0*/ 	.word	0x00000098
        /*05a4*/ 	.short	0x010a
        /*05a6*/ 	.byte	0x07
	.zero		1


	//   ....[74]....
        /*05a8*/ 	.word	0x00004180
        /*05ac*/ 	.word	0x000000ff
        /*05b0*/ 	.word	0x00000070
        /*05b4*/ 	.short	0x010a
        /*05b6*/ 	.byte	0x07
	.zero		1


	//   ....[75]....
        /*05b8*/ 	.word	0x000042f0
        /*05bc*/ 	.word	0x000000ff
        /*05c0*/ 	.word	0x00000050
        /*05c4*/ 	.short	0x010b
        /*05c6*/ 	.byte	0x07
	.zero		1


	//   ....[76]....
        /*05c8*/ 	.word	0x00004300
        /*05cc*/ 	.word	0x000000ff
        /*05d0*/ 	.word	0x00000000
        /*05d4*/ 	.short	0x0101
        /*05d6*/ 	.byte	0x08
	.zero		1


	//   ....[77]....
        /*05d8*/ 	.word	0x00004320
        /*05dc*/ 	.word	0x000000ff
        /*05e0*/ 	.word	0x00000078
        /*05e4*/ 	.short	0x010a
        /*05e6*/ 	.byte	0x07
	.zero		1


	//   ....[78]....
        /*05e8*/ 	.word	0x00004480
        /*05ec*/ 	.word	0x000000ff
        /*05f0*/ 	.word	0x00000058
        /*05f4*/ 	.short	0x010b
        /*05f6*/ 	.byte	0x07
	.zero		1


	//   ....[79]....
        /*05f8*/ 	.word	0x00004490
        /*05fc*/ 	.word	0x000000ff
        /*0600*/ 	.word	0x00000000
        /*0604*/ 	.short	0x0101
        /*0606*/ 	.byte	0x08
	.zero		1


	//   ....[80]....
        /*0608*/ 	.word	0x000044a0
        /*060c*/ 	.word	0x000000ff
        /*0610*/ 	.word	0x00000080
        /*0614*/ 	.short	0x010a
        /*0616*/ 	.byte	0x07
	.zero		1


	//   ....[81]....
        /*0618*/ 	.word	0x00004640
        /*061c*/ 	.word	0x000000ff
        /*0620*/ 	.word	0x00000060
        /*0624*/ 	.short	0x010b
        /*0626*/ 	.byte	0x07
	.zero		1


	//   ....[82]....
        /*0628*/ 	.word	0x000046b0
        /*062c*/ 	.word	0x000000ff
        /*0630*/ 	.word	0x00000000
        /*0634*/ 	.short	0x0101
        /*0636*/ 	.byte	0x08
	.zero		1


	//   ....[83]....
        /*0638*/ 	.word	0x000046e0
        /*063c*/ 	.word	0x000000ff
        /*0640*/ 	.word	0x00000088
        /*0644*/ 	.short	0x010a
        /*0646*/ 	.byte	0x07
	.zero		1


	//   ....[84]....
        /*0648*/ 	.word	0x000048f0
        /*064c*/ 	.word	0x000000ff
        /*0650*/ 	.word	0x00000068
        /*0654*/ 	.short	0x010b
        /*0656*/ 	.byte	0x07
	.zero		1


	//   ....[85]....
        /*0658*/ 	.word	0x00004910
        /*065c*/ 	.word	0x000000ff
        /*0660*/ 	.word	0x00000000
        /*0664*/ 	.short	0x0101
        /*0666*/ 	.byte	0x0d
	.zero		1


	//   ....[86]....
        /*0668*/ 	.word	0x00004940
        /*066c*/ 	.word	0x000000ff
        /*0670*/ 	.word	0x00000070
        /*0674*/ 	.short	0x010a
        /*0676*/ 	.byte	0x07
	.zero		1


	//   ....[87]....
        /*0678*/ 	.word	0x00004960
        /*067c*/ 	.word	0x000000ff
        /*0680*/ 	.word	0x00000078
        /*0684*/ 	.short	0x010a
        /*0686*/ 	.byte	0x07
	.zero		1


	//   ....[88]....
        /*0688*/ 	.word	0x00004980
        /*068c*/ 	.word	0x000000ff
        /*0690*/ 	.word	0x00000080
        /*0694*/ 	.short	0x010a
        /*0696*/ 	.byte	0x07
	.zero		1


	//   ....[89]....
        /*0698*/ 	.word	0x000049c0
        /*069c*/ 	.word	0x00000000
        /*06a0*/ 	.word	0x00000088
        /*06a4*/ 	.short	0x010a
        /*06a6*/ 	.byte	0xff
	.zero		1


	//   ....[90]....
        /*06a8*/ 	.word	0x00004d20
        /*06ac*/ 	.word	0x00000000
        /*06b0*/ 	.word	0x000000a0
        /*06b4*/ 	.short	0x010a
        /*06b6*/ 	.byte	0xff
	.zero		1


	//   ....[91]....
        /*06b8*/ 	.word	0x00004e30
        /*06bc*/ 	.word	0x00000000
        /*06c0*/ 	.word	0x00000000
        /*06c4*/ 	.short	0x0101
        /*06c6*/ 	.byte	0xff
	.zero		1


	//   ....[92]....
        /*06c8*/ 	.word	0x00005890
        /*06cc*/ 	.word	0x000000ff
        /*06d0*/ 	.word	0x00000050
        /*06d4*/ 	.short	0x010a
        /*06d6*/ 	.byte	0x30
	.zero		1


	//   ....[93]....
        /*06d8*/ 	.word	0x00005900
        /*06dc*/ 	.word	0x0000004f
        /*06e0*/ 	.word	0x000000c0
        /*06e4*/ 	.short	0x010a
        /*06e6*/ 	.byte	0xff
	.zero		1


	//   ....[94]....
        /*06e8*/ 	.word	0x000059b0
        /*06ec*/ 	.word	0x000000ff
        /*06f0*/ 	.word	0x00000050
        /*06f4*/ 	.short	0x010a
        /*06f6*/ 	.byte	0x30
	.zero		1


	//   ....[95]....
        /*06f8*/ 	.word	0x00005a90
        /*06fc*/ 	.word	0x0000004f
        /*0700*/ 	.word	0x000000c0
        /*0704*/ 	.short	0x010a
        /*0706*/ 	.byte	0xff
	.zero		1


	//   ....[96]....
        /*0708*/ 	.word	0x000061c0
        /*070c*/ 	.word	0x00000000
        /*0710*/ 	.word	0x00000000
        /*0714*/ 	.short	0x0101
        /*0716*/ 	.byte	0xff
	.zero		1


	//   ....[97]....
        /*0718*/ 	.word	0x000061d0
        /*071c*/ 	.word	0x00000003
        /*0720*/ 	.word	0x00000050
        /*0724*/ 	.short	0x010a
        /*0726*/ 	.byte	0xff
	.zero		1


	//   ....[98]....
        /*0728*/ 	.word	0x00006290
        /*072c*/ 	.word	0x00000003
        /*0730*/ 	.word	0x00000050
        /*0734*/ 	.short	0x010a
        /*0736*/ 	.byte	0xff
	.zero		1


	//   ....[99]....
        /*0738*/ 	.word	0x00006a40
        /*073c*/ 	.word	0x00000026
        /*0740*/ 	.word	0x00000000
        /*0744*/ 	.short	0x0101
        /*0746*/ 	.byte	0xff
	.zero		1


	//   ....[100]....
        /*0748*/ 	.word	0x00006a60
        /*074c*/ 	.word	0x00000053
        /*0750*/ 	.word	0x00000050
        /*0754*/ 	.short	0x010a
        /*0756*/ 	.byte	0xff
	.zero		1


	//   ....[101]....
        /*0758*/ 	.word	0x00006b10
        /*075c*/ 	.word	0x00000053
        /*0760*/ 	.word	0x00000050
        /*0764*/ 	.short	0x010a
        /*0766*/ 	.byte	0xff
	.zero		1


	//   ....[102]....
        /*0768*/ 	.word	0x000072c0
        /*076c*/ 	.word	0x00000026
        /*0770*/ 	.word	0x00000000
        /*0774*/ 	.short	0x0101
        /*0776*/ 	.byte	0xff
	.zero		1


	//   ....[103]....
        /*0778*/ 	.word	0x000072e0
        /*077c*/ 	.word	0x00000058
        /*0780*/ 	.word	0x00000050
        /*0784*/ 	.short	0x010a
        /*0786*/ 	.byte	0xff
	.zero		1


	//   ....[104]....
        /*0788*/ 	.word	0x00007390
        /*078c*/ 	.word	0x00000058
        /*0790*/ 	.word	0x00000050
        /*0794*/ 	.short	0x010a
        /*0796*/ 	.byte	0xff
	.zero		1


	//   ....[105]....
        /*0798*/ 	.word	0x000076d0
        /*079c*/ 	.word	0x000000ff
        /*07a0*/ 	.word	0x00000000
        /*07a4*/ 	.short	0x0101
        /*07a6*/ 	.byte	0x05
	.zero		1


	//   ....[106]....
        /*07a8*/ 	.word	0x00007ba0
        /*07ac*/ 	.word	0x00000002
        /*07b0*/ 	.word	0x00000000
        /*07b4*/ 	.short	0x0101
        /*07b6*/ 	.byte	0xff
	.zero		1


	//   ....[107]....
        /*07b8*/ 	.word	0x00007e10
        /*07bc*/ 	.word	0x000000ff
        /*07c0*/ 	.word	0x00000000
        /*07c4*/ 	.short	0x0101
        /*07c6*/ 	.byte	0x04
	.zero		1


	//   ....[108]....
        /*07c8*/ 	.word	0x00007e30
        /*07cc*/ 	.word	0x00000003
        /*07d0*/ 	.word	0x00000110
        /*07d4*/ 	.short	0x010a
        /*07d6*/ 	.byte	0xff
	.zero		1


	//   ....[109]....
        /*07d8*/ 	.word	0x00007e90
        /*07dc*/ 	.word	0x00000002
        /*07e0*/ 	.word	0x00000028
        /*07e4*/ 	.short	0x010a
        /*07e6*/ 	.byte	0xff
	.zero		1


	//   ....[110]....
        /*07e8*/ 	.word	0x00007ef0
        /*07ec*/ 	.word	0x00000002
        /*07f0*/ 	.word	0x00000028
        /*07f4*/ 	.short	0x010a
        /*07f6*/ 	.byte	0xff
	.zero		1


	//   ....[111]....
        /*07f8*/ 	.word	0x00007f40
        /*07fc*/ 	.word	0x00000002
        /*0800*/ 	.word	0x000000a0
        /*0804*/ 	.short	0x010a
        /*0806*/ 	.byte	0xff
	.zero		1


	//   ....[112]....
        /*0808*/ 	.word	0x00007fa0
        /*080c*/ 	.word	0x00000000
        /*0810*/ 	.word	0x00000000
        /*0814*/ 	.short	0x010a
        /*0816*/ 	.byte	0xff
	.zero		1


	//   ....[113]....
        /*0818*/ 	.word	0x00008000
        /*081c*/ 	.word	0x00000000
        /*0820*/ 	.word	0x00000000
        /*0824*/ 	.short	0x010a
        /*0826*/ 	.byte	0xff
	.zero		1


	//   ....[114]....
        /*0828*/ 	.word	0x00008060
        /*082c*/ 	.word	0x00000000
        /*0830*/ 	.word	0x00000000
        /*0834*/ 	.short	0x010a
        /*0836*/ 	.byte	0xff
	.zero		1


	//   ....[115]....
        /*0838*/ 	.word	0x000080c0
        /*083c*/ 	.word	0x00000000
        /*0840*/ 	.word	0x00000000
        /*0844*/ 	.short	0x010a
        /*0846*/ 	.byte	0xff
	.zero		1


	//   ....[116]....
        /*0848*/ 	.word	0x00008110
        /*084c*/ 	.word	0x00000000
        /*0850*/ 	.word	0x00000100
        /*0854*/ 	.short	0x010a
        /*0856*/ 	.byte	0xff
	.zero		1


	//   ....[117]....
        /*0858*/ 	.word	0x00008170
        /*085c*/ 	.word	0x00000000
        /*0860*/ 	.word	0x000000b0
        /*0864*/ 	.short	0x010a
        /*0866*/ 	.byte	0xff
	.zero		1


	//   ....[118]....
        /*0868*/ 	.word	0x000081c0
        /*086c*/ 	.word	0x00000000
        /*0870*/ 	.word	0x000000a0
        /*0874*/ 	.short	0x010a
        /*0876*/ 	.byte	0xff
	.zero		1


	//   ....[119]....
        /*0878*/ 	.word	0x00008220
        /*087c*/ 	.word	0x00000000
        /*0880*/ 	.word	0x000000b0
        /*0884*/ 	.short	0x010a
        /*0886*/ 	.byte	0xff
	.zero		1


	//   ....[120]....
        /*0888*/ 	.word	0x00008270
        /*088c*/ 	.word	0x00000000
        /*0890*/ 	.word	0x000000a0
        /*0894*/ 	.short	0x010a
        /*0896*/ 	.byte	0xff
	.zero		1


	//   ....[121]....
        /*0898*/ 	.word	0x000082d0
        /*089c*/ 	.word	0x00000003
        /*08a0*/ 	.word	0x000000e0
        /*08a4*/ 	.short	0x010a
        /*08a6*/ 	.byte	0xff
	.zero		1


	//   ....[122]....
        /*08a8*/ 	.word	0x00008330
        /*08ac*/ 	.word	0x00000000
        /*08b0*/ 	.word	0x00000000
        /*08b4*/ 	.short	0x010a
        /*08b6*/ 	.byte	0xff
	.zero		1


	//   ....[123]....
        /*08b8*/ 	.word	0x00008390
        /*08bc*/ 	.word	0x00000000
        /*08c0*/ 	.word	0x00000000
        /*08c4*/ 	.short	0x010a
        /*08c6*/ 	.byte	0xff
	.zero		1


	//   ....[124]....
        /*08c8*/ 	.word	0x000083f0
        /*08cc*/ 	.word	0x00000000
        /*08d0*/ 	.word	0x00000000
        /*08d4*/ 	.short	0x010a
        /*08d6*/ 	.byte	0xff
	.zero		1


	//   ....[125]....
        /*08d8*/ 	.word	0x00008450
        /*08dc*/ 	.word	0x00000000
        /*08e0*/ 	.word	0x00000000
        /*08e4*/ 	.short	0x010a
        /*08e6*/ 	.byte	0xff
	.zero		1


	//   ....[126]....
        /*08e8*/ 	.word	0x000084b0
        /*08ec*/ 	.word	0x00000000
        /*08f0*/ 	.word	0x00000000
        /*08f4*/ 	.short	0x010a
        /*08f6*/ 	.byte	0xff
	.zero		1


	//   ....[127]....
        /*08f8*/ 	.word	0x00008500
        /*08fc*/ 	.word	0x00000000
        /*0900*/ 	.word	0x000000a0
        /*0904*/ 	.short	0x010a
        /*0906*/ 	.byte	0xff
	.zero		1


	//   ....[128]....
        /*0908*/ 	.word	0x00008560
        /*090c*/ 	.word	0x00000000
        /*0910*/ 	.word	0x00000098
        /*0914*/ 	.short	0x010a
        /*0916*/ 	.byte	0xff
	.zero		1


	//   ....[129]....
        /*0918*/ 	.word	0x000085c0
        /*091c*/ 	.word	0x00000003
        /*0920*/ 	.word	0x00000070
        /*0924*/ 	.short	0x010a
        /*0926*/ 	.byte	0xff
	.zero		1


	//   ....[130]....
        /*0928*/ 	.word	0x00008620
        /*092c*/ 	.word	0x00000003
        /*0930*/ 	.word	0x00000078
        /*0934*/ 	.short	0x010a
        /*0936*/ 	.byte	0xff
	.zero		1


	//   ....[131]....
        /*0938*/ 	.word	0x00008680
        /*093c*/ 	.word	0x00000003
        /*0940*/ 	.word	0x00000080
        /*0944*/ 	.short	0x010a
        /*0946*/ 	.byte	0xff
	.zero		1


	//   ....[132]....
        /*0948*/ 	.word	0x000086e0
        /*094c*/ 	.word	0x00000003
        /*0950*/ 	.word	0x00000088
        /*0954*/ 	.short	0x010a
        /*0956*/ 	.byte	0xff
	.zero		1


	//   ....[133]....
        /*0958*/ 	.word	0x00008740
        /*095c*/ 	.word	0x00000000
        /*0960*/ 	.word	0x00000070
        /*0964*/ 	.short	0x010a
        /*0966*/ 	.byte	0xff
	.zero		1


	//   ....[134]....
        /*0968*/ 	.word	0x000087a0
        /*096c*/ 	.word	0x00000000
        /*0970*/ 	.word	0x00000078
        /*0974*/ 	.short	0x010a
        /*0976*/ 	.byte	0xff
	.zero		1


	//   ....[135]....
        /*0978*/ 	.word	0x00008800
        /*097c*/ 	.word	0x00000000
        /*0980*/ 	.word	0x00000080
        /*0984*/ 	.short	0x010a
        /*0986*/ 	.byte	0xff
	.zero		1


	//   ....[136]....
        /*0988*/ 	.word	0x00008850
        /*098c*/ 	.word	0x00000000
        /*0990*/ 	.word	0x000000a0
        /*0994*/ 	.short	0x010a
        /*0996*/ 	.byte	0xff
	.zero		1


	//   ....[137]....
        /*0998*/ 	.word	0x000088b0
        /*099c*/ 	.word	0x00000002
        /*09a0*/ 	.word	0x00000050
        /*09a4*/ 	.short	0x010a
        /*09a6*/ 	.byte	0xff
	.zero		1


	//   ....[138]....
        /*09a8*/ 	.word	0x00008900
        /*09ac*/ 	.word	0x0000004f
        /*09b0*/ 	.word	0x000000c0
        /*09b4*/ 	.short	0x010a
        /*09b6*/ 	.byte	0xff
	.zero		1


	//   ....[139]....
        /*09b8*/ 	.word	0x00008950
        /*09bc*/ 	.word	0x00000003
        /*09c0*/ 	.word	0x00000050
        /*09c4*/ 	.short	0x010a
        /*09c6*/ 	.byte	0xff
	.zero		1


	//   ....[140]....
        /*09c8*/ 	.word	0x000089a0
        /*09cc*/ 	.word	0x00000053
        /*09d0*/ 	.word	0x00000050
        /*09d4*/ 	.short	0x010a
        /*09d6*/ 	.byte	0xff
	.zero		1


	//   ....[141]....
        /*09d8*/ 	.word	0x000089f0
        /*09dc*/ 	.word	0x00000058
        /*09e0*/ 	.word	0x00000050
        /*09e4*/ 	.short	0x010a
        /*09e6*/ 	.byte	0xff
	.zero		1


	//----- nvinfo : EIATTR_NUM_MBARRIERS
	.align		4
.L_47:
        /*09e8*/ 	.byte	0x03, 0x38
        /*09ea*/ 	.short	0x0024


	//----- nvinfo : EIATTR_EXIT_INSTR_OFFSETS
	.align		4
        /*09ec*/ 	.byte	0x04, 0x1c
        /*09ee*/ 	.short	(.L_49 - .L_48)


	//   ....[0]....
.L_48:
        /*09f0*/ 	.word	0x000025c0


	//   ....[1]....
        /*09f4*/ 	.word	0x00002ab0


	//   ....[2]....
        /*09f8*/ 	.word	0x00002b10


	//   ....[3]....
        /*09fc*/ 	.word	0x00003990


	//   ....[4]....
        /*0a00*/ 	.word	0x000049f0


	//   ....[5]....
        /*0a04*/ 	.word	0x00004a30


	//   ....[6]....
        /*0a08*/ 	.word	0x00007d00


	//   ....[7]....
        /*0a0c*/ 	.word	0x00007d80


	//   ....[8]....
        /*0a10*/ 	.word	0x00007db0


	//   ....[9]....
        /*0a14*/ 	.word	0x00007e20


	//----- nvinfo : EIATTR_MAX_THREADS
	.align		4
.L_49:
        /*0a18*/ 	.byte	0x04, 0x05
        /*0a1a*/ 	.short	(.L_51 - .L_50)
.L_50:
        /*0a1c*/ 	.word	0x00000100
        /*0a20*/ 	.word	0x00000001
        /*0a24*/ 	.word	0x00000001


	//----- nvinfo : EIATTR_CRS_STACK_SIZE
	.align		4
.L_51:
        /*0a28*/ 	.byte	0x04, 0x1e
        /*0a2a*/ 	.short	(.L_53 - .L_52)
.L_52:
        /*0a2c*/ 	.word	0x00000000


	//----- nvinfo : EIATTR_CBANK_PARAM_SIZE
	.align		4
.L_53:
        /*0a30*/ 	.byte	0x03, 0x19
        /*0a32*/ 	.short	0x0800


	//----- nvinfo : EIATTR_PARAM_CBANK
	.align		4
        /*0a34*/ 	.byte	0x04, 0x0a
        /*0a36*/ 	.short	(.L_55 - .L_54)
	.align		4
.L_54:
        /*0a38*/ 	.word	index@(.nv.constant0._ZN7cutlass13device_kernelINS_4gemm6kernel13GemmUniversalIN4cute5tupleIJiiiiEEENS1_10collective13CollectiveMmaINS1_35MainloopSm100TmaUmmaWarpSpecializedILi5ELi2ELi4ENS5_IJNS4_1CILi1EEESB_SB_EEEEENS5_IJNSA_ILi64EEENSA_ILi128EEENSA_ILi32EEEEEENS_10bfloat16_tENS5_IJlSB_lEEESI_SJ_NS4_8TiledMMAINS4_8MMA_AtomIJNS4_20SM100_MMA_F16BF16_SSISI_SI_fLi64ELi128ELNS4_4UMMA5MajorE0ELSO_0ELNSN_7ScaleInE0ELSP_0EEEEEENS4_6LayoutISC_NS5_IJNSA_ILi0EEEST_ST_EEEEENS5_IJNS4_10UnderscoreESW_SW_EEEEENS4_13SM90_TMA_LOADENS4_14ComposedLayoutINS4_7SwizzleILi2ELi4ELi3EEENS4_18smem_ptr_flag_bitsILi16EEENSS_INS5_IJNSA_ILi8EEESG_EEENS5_IJSG_SB_EEEEEEEvNS4_8identityESZ_S19_vS1A_EENS_8epilogue10collective18CollectiveEpilogueINS1C_23Sm100TmaWarpSpecializedILi4ELi2ELi16ELb1ELb0EEEJSH_NS5_IJNSS_ISE_SB_EENSS_ISG_SB_EEEEESI_SJ_SI_SJ_NS1C_6fusion15FusionCallbacksIS1G_NS1K_17LinearCombinationISI_fSI_fLNS_15FloatRoundStyleE2EEESH_S1J_JEEENS4_5SM1004TMEM4LOAD26SM100_TMEM_LOAD_16dp256b4xESZ_S19_NS4_17SM75_U32x4_LDSM_NENS4_14SM90_TMA_STOREES19_NS4_17SM90_U32x4_STSM_NENS4_39AutoVectorizingCopyWithAssumedAlignmentILi128EEEEEEvvEEEEvNT_6ParamsE)
        /*0a3c*/ 	.short	0x0380
        /*0a3e*/ 	.short	0x0800


	//----- nvinfo : EIATTR_SW_WAR
	.align		4
.L_55:
        /*0a40*/ 	.byte	0x04, 0x36
        /*0a42*/ 	.short	(.L_57 - .L_56)
.L_56:
        /*0a44*/ 	.word	0x00000008
.L_57:


//--------------------- .nv.callgraph             --------------------------
	.section	.nv.callgraph,"",@"SHT_CUDA_CALLGRAPH"
	.align	4
	.sectionentsize	8
	.align		4
        /*0000*/ 	.word	0x00000000
	.align		4
        /*0004*/ 	.word	0xffffffff
	.align		4
        /*0008*/ 	.word	index@(_ZN7cutlass13device_kernelINS_4gemm6kernel13GemmUniversalIN4cute5tupleIJiiiiEEENS1_10collective13CollectiveMmaINS1_35MainloopSm100TmaUmmaWarpSpecializedILi5ELi2ELi4ENS5_IJNS4_1CILi1EEESB_SB_EEEEENS5_IJNSA_ILi64EEENSA_ILi128EEENSA_ILi32EEEEEENS_10bfloat16_tENS5_IJlSB_lEEESI_SJ_NS4_8TiledMMAINS4_8MMA_AtomIJNS4_20SM100_MMA_F16BF16_SSISI_SI_fLi64ELi128ELNS4_4UMMA5MajorE0ELSO_0ELNSN_7ScaleInE0ELSP_0EEEEEENS4_6LayoutISC_NS5_IJNSA_ILi0EEEST_ST_EEEEENS5_IJNS4_10UnderscoreESW_SW_EEEEENS4_13SM90_TMA_LOADENS4_14ComposedLayoutINS4_7SwizzleILi2ELi4ELi3EEENS4_18smem_ptr_flag_bitsILi16EEENSS_INS5_IJNSA_ILi8EEESG_EEENS5_IJSG_SB_EEEEEEEvNS4_8identityESZ_S19_vS1A_EENS_8epilogue10collective18CollectiveEpilogueINS1C_23Sm100TmaWarpSpecializedILi4ELi2ELi16ELb1ELb0EEEJSH_NS5_IJNSS_ISE_SB_EENSS_ISG_SB_EEEEESI_SJ_SI_SJ_NS1C_6fusion15FusionCallbacksIS1G_NS1K_17LinearCombinationISI_fSI_fLNS_15FloatRoundStyleE2EEESH_S1J_JEEENS4_5SM1004TMEM4LOAD26SM100_TMEM_LOAD_16dp256b4xESZ_S19_NS4_17SM75_U32x4_LDSM_NENS4_14SM90_TMA_STOREES19_NS4_17SM90_U32x4_STSM_NENS4_39AutoVectorizingCopyWithAssumedAlignmentILi128EEEEEEvvEEEEvNT_6ParamsE)
	.align		4
        /*000c*/ 	.word	index@(__assertfail)
	.align		4
        /*0010*/ 	.word	0x00000000
	.align		4
        /*0014*/ 	.word	0xfffffffe
	.align		4
        /*0018*/ 	.word	0x00000000
	.align		4
        /*001c*/ 	.word	0xfffffffd
	.align		4
        /*0020*/ 	.word	0x00000000
	.align		4
        /*0024*/ 	.word	0xfffffffc


//--------------------- .nv.constant4             --------------------------
	.section	.nv.constant4,"a",@progbits
	.align	8
	.align		8
.nv.constant4:
        /*0000*/ 	.dword	__assertfail
	.align		8
        /*0008*/ 	.dword	__unnamed_1
	.align		8
        /*0010*/ 	.dword	__unnamed_2
	.align		8
        /*0018*/ 	.dword	_ZN39_INTERNAL_13f7bbd8_4_k_cu_f0905ed4_85244cuda3std3__45__cpo5beginE
	.align		8
        /*0020*/ 	.dword	_ZN39_INTERNAL_13f7bbd8_4_k_cu_f0905ed4_85244cuda3std3__45__cpo3endE
	.align		8
        /*0028*/ 	.dword	_ZN39_INTERNAL_13f7bbd8_4_k_cu_f0905ed4_85244cuda3std3__45__cpo6cbeginE
	.align		8
        /*0030*/ 	.dword	_ZN39_INTERNAL_13f7bbd8_4_k_cu_f0905ed4_85244cuda3std3__45__cpo4cendE
	.align		8
        /*0038*/ 	.dword	_ZN39_INTERNAL_13f7bbd8_4_k_cu_f0905ed4_85244cuda3std3__441_GLOBAL__N__13f7bbd8_4_k_cu_f0905ed4_85246ignoreE
	.align		8
        /*0040*/ 	.dword	_ZN39_INTERNAL_13f7bbd8_4_k_cu_f0905ed4_85244cuda3std3__419piecewise_constructE
	.align		8
        /*0048*/ 	.dword	_ZN39_INTERNAL_13f7bbd8_4_k_cu_f0905ed4_85244cuda3std3__48in_placeE
	.align		8
        /*0050*/ 	.dword	_ZN39_INTERNAL_13f7bbd8_4_k_cu_f0905ed4_85244cuda3std6ranges3__45__cpo4swapE
	.align		8
        /*0058*/ 	.dword	_ZN39_INTERNAL_13f7bbd8_4_k_cu_f0905ed4_85244cuda3std6ranges3__45__cpo9iter_moveE
	.align		8
        /*0060*/ 	.dword	_ZN39_INTERNAL_13f7bbd8_4_k_cu_f0905ed4_85244cute7productE
	.align		8
        /*0068*/ 	.dword	_ZN39_INTERNAL_13f7bbd8_4_k_cu_f0905ed4_85244cute1_E
	.align		8
        /*0070*/ 	.dword	$str$25
	.align		8
        /*0078*/ 	.dword	$str$26
	.align		8
        /*0080*/ 	.dword	$str$27
	.align		8
        /*0088*/ 	.dword	$str$28


//--------------------- .text._ZN7cutlass13device_kernelINS_4gemm6kernel13GemmUniversalIN4cute5tupleIJiiiiEEENS1_10collective13CollectiveMmaINS1_35MainloopSm100TmaUmmaWarpSpecializedILi5ELi2ELi4ENS5_IJNS4_1CILi1EEESB_SB_EEEEENS5_IJNSA_ILi64EEENSA_ILi128EEENSA_ILi32EEEEEENS_10bfloat16_tENS5_IJlSB_lEEESI_SJ_NS4_8TiledMMAINS4_8MMA_AtomIJNS4_20SM100_MMA_F16BF16_SSISI_SI_fLi64ELi128ELNS4_4UMMA5MajorE0ELSO_0ELNSN_7ScaleInE0ELSP_0EEEEEENS4_6LayoutISC_NS5_IJNSA_ILi0EEEST_ST_EEEEENS5_IJNS4_10UnderscoreESW_SW_EEEEENS4_13SM90_TMA_LOADENS4_14ComposedLayoutINS4_7SwizzleILi2ELi4ELi3EEENS4_18smem_ptr_flag_bitsILi16EEENSS_INS5_IJNSA_ILi8EEESG_EEENS5_IJSG_SB_EEEEEEEvNS4_8identityESZ_S19_vS1A_EENS_8epilogue10collective18CollectiveEpilogueINS1C_23Sm100TmaWarpSpecializedILi4ELi2ELi16ELb1ELb0EEEJSH_NS5_IJNSS_ISE_SB_EENSS_ISG_SB_EEEEESI_SJ_SI_SJ_NS1C_6fusion15FusionCallbacksIS1G_NS1K_17LinearCombinationISI_fSI_fLNS_15FloatRoundStyleE2EEESH_S1J_JEEENS4_5SM1004TMEM4LOAD26SM100_TMEM_LOAD_16dp256b4xESZ_S19_NS4_17SM75_U32x4_LDSM_NENS4_14SM90_TMA_STOREES19_NS4_17SM90_U32x4_STSM_NENS4_39AutoVectorizingCopyWithAssumedAlignmentILi128EEEEEEvvEEEEvNT_6ParamsE --------------------------
	.section	.text._ZN7cutlass13device_kernelINS_4gemm6kernel13GemmUniversalIN4cute5tupleIJiiiiEEENS1_10collective13CollectiveMmaINS1_35MainloopSm100TmaUmmaWarpSpecializedILi5ELi2ELi4ENS5_IJNS4_1CILi1EEESB_SB_EEEEENS5_IJNSA_ILi64EEENSA_ILi128EEENSA_ILi32EEEEEENS_10bfloat16_tENS5_IJlSB_lEEESI_SJ_NS4_8TiledMMAINS4_8MMA_AtomIJNS4_20SM100_MMA_F16BF16_SSISI_SI_fLi64ELi128ELNS4_4UMMA5MajorE0ELSO_0ELNSN_7ScaleInE0ELSP_0EEEEEENS4_6LayoutISC_NS5_IJNSA_ILi0EEEST_ST_EEEEENS5_IJNS4_10UnderscoreESW_SW_EEEEENS4_13SM90_TMA_LOADENS4_14ComposedLayoutINS4_7SwizzleILi2ELi4ELi3EEENS4_18smem_ptr_flag_bitsILi16EEENSS_INS5_IJNSA_ILi8EEESG_EEENS5_IJSG_SB_EEEEEEEvNS4_8identityESZ_S19_vS1A_EENS_8epilogue10collective18CollectiveEpilogueINS1C_23Sm100TmaWarpSpecializedILi4ELi2ELi16ELb1ELb0EEEJSH_NS5_IJNSS_ISE_SB_EENSS_ISG_SB_EEEEESI_SJ_SI_SJ_NS1C_6fusion15FusionCallbacksIS1G_NS1K_17LinearCombinationISI_fSI_fLNS_15FloatRoundStyleE2EEESH_S1J_JEEENS4_5SM1004TMEM4LOAD26SM100_TMEM_LOAD_16dp256b4xESZ_S19_NS4_17SM75_U32x4_LDSM_NENS4_14SM90_TMA_STOREES19_NS4_17SM90_U32x4_STSM_NENS4_39AutoVectorizingCopyWithAssumedAlignmentILi128EEEEEEvvEEEEvNT_6ParamsE,"ax",@progbits
	.align	128
.text._ZN7cutlass13device_kernelINS_4gemm6kernel13GemmUniversalIN4cute5tupleIJiiiiEEENS1_10collective13CollectiveMmaINS1_35MainloopSm100TmaUmmaWarpSpecializedILi5ELi2ELi4ENS5_IJNS4_1CILi1EEESB_SB_EEEEENS5_IJNSA_ILi64EEENSA_ILi128EEENSA_ILi32EEEEEENS_10bfloat16_tENS5_IJlSB_lEEESI_SJ_NS4_8TiledMMAINS4_8MMA_AtomIJNS4_20SM100_MMA_F16BF16_SSISI_SI_fLi64ELi128ELNS4_4UMMA5MajorE0ELSO_0ELNSN_7ScaleInE0ELSP_0EEEEEENS4_6LayoutISC_NS5_IJNSA_ILi0EEEST_ST_EEEEENS5_IJNS4_10UnderscoreESW_SW_EEEEENS4_13SM90_TMA_LOADENS4_14ComposedLayoutINS4_7SwizzleILi2ELi4ELi3EEENS4_18smem_ptr_flag_bitsILi16EEENSS_INS5_IJNSA_ILi8EEESG_EEENS5_IJSG_SB_EEEEEEEvNS4_8identityESZ_S19_vS1A_EENS_8epilogue10collective18CollectiveEpilogueINS1C_23Sm100TmaWarpSpecializedILi4ELi2ELi16ELb1ELb0EEEJSH_NS5_IJNSS_ISE_SB_EENSS_ISG_SB_EEEEESI_SJ_SI_SJ_NS1C_6fusion15FusionCallbacksIS1G_NS1K_17LinearCombinationISI_fSI_fLNS_15FloatRoundStyleE2EEESH_S1J_JEEENS4_5SM1004TMEM4LOAD26SM100_TMEM_LOAD_16dp256b4xESZ_S19_NS4_17SM75_U32x4_LDSM_NENS4_14SM90_TMA_STOREES19_NS4_17SM90_U32x4_STSM_NENS4_39AutoVectorizingCopyWithAssumedAlignmentILi128EEEEEEvvEEEEvNT_6ParamsE:
        .type           _ZN7cutlass13device_kernelINS_4gemm6kernel13GemmUniversalIN4cute5tupleIJiiiiEEENS1_10collective13CollectiveMmaINS1_35MainloopSm100TmaUmmaWarpSpecializedILi5ELi2ELi4ENS5_IJNS4_1CILi1EEESB_SB_EEEEENS5_IJNSA_ILi64EEENSA_ILi128EEENSA_ILi32EEEEEENS_10bfloat16_tENS5_IJlSB_lEEESI_SJ_NS4_8TiledMMAINS4_8MMA_AtomIJNS4_20SM100_MMA_F16BF16_SSISI_SI_fLi64ELi128ELNS4_4UMMA5MajorE0ELSO_0ELNSN_7ScaleInE0ELSP_0EEEEEENS4_6LayoutISC_NS5_IJNSA_ILi0EEEST_ST_EEEEENS5_IJNS4_10UnderscoreESW_SW_EEEEENS4_13SM90_TMA_LOADENS4_14ComposedLayoutINS4_7SwizzleILi2ELi4ELi3EEENS4_18smem_ptr_flag_bitsILi16EEENSS_INS5_IJNSA_ILi8EEESG_EEENS5_IJSG_SB_EEEEEEEvNS4_8identityESZ_S19_vS1A_EENS_8epilogue10collective18CollectiveEpilogueINS1C_23Sm100TmaWarpSpecializedILi4ELi2ELi16ELb1ELb0EEEJSH_NS5_IJNSS_ISE_SB_EENSS_ISG_SB_EEEEESI_SJ_SI_SJ_NS1C_6fusion15FusionCallbacksIS1G_NS1K_17LinearCombinationISI_fSI_fLNS_15FloatRoundStyleE2EEESH_S1J_JEEENS4_5SM1004TMEM4LOAD26SM100_TMEM_LOAD_16dp256b4xESZ_S19_NS4_17SM75_U32x4_LDSM_NENS4_14SM90_TMA_STOREES19_NS4_17SM90_U32x4_STSM_NENS4_39AutoVectorizingCopyWithAssumedAlignmentILi128EEEEEEvvEEEEvNT_6ParamsE,@function
        .size           _ZN7cutlass13device_kernelINS_4gemm6kernel13GemmUniversalIN4cute5tupleIJiiiiEEENS1_10collective13CollectiveMmaINS1_35MainloopSm100TmaUmmaWarpSpecializedILi5ELi2ELi4ENS5_IJNS4_1CILi1EEESB_SB_EEEEENS5_IJNSA_ILi64EEENSA_ILi128EEENSA_ILi32EEEEEENS_10bfloat16_tENS5_IJlSB_lEEESI_SJ_NS4_8TiledMMAINS4_8MMA_AtomIJNS4_20SM100_MMA_F16BF16_SSISI_SI_fLi64ELi128ELNS4_4UMMA5MajorE0ELSO_0ELNSN_7ScaleInE0ELSP_0EEEEEENS4_6LayoutISC_NS5_IJNSA_ILi0EEEST_ST_EEEEENS5_IJNS4_10UnderscoreESW_SW_EEEEENS4_13SM90_TMA_LOADENS4_14ComposedLayoutINS4_7SwizzleILi2ELi4ELi3EEENS4_18smem_ptr_flag_bitsILi16EEENSS_INS5_IJNSA_ILi8EEESG_EEENS5_IJSG_SB_EEEEEEEvNS4_8identityESZ_S19_vS1A_EENS_8epilogue10collective18CollectiveEpilogueINS1C_23Sm100TmaWarpSpecializedILi4ELi2ELi16ELb1ELb0EEEJSH_NS5_IJNSS_ISE_SB_EENSS_ISG_SB_EEEEESI_SJ_SI_SJ_NS1C_6fusion15FusionCallbacksIS1G_NS1K_17LinearCombinationISI_fSI_fLNS_15FloatRoundStyleE2EEESH_S1J_JEEENS4_5SM1004TMEM4LOAD26SM100_TMEM_LOAD_16dp256b4xESZ_S19_NS4_17SM75_U32x4_LDSM_NENS4_14SM90_TMA_STOREES19_NS4_17SM90_U32x4_STSM_NENS4_39AutoVectorizingCopyWithAssumedAlignmentILi128EEEEEEvvEEEEvNT_6ParamsE,(.L_x_179 - _ZN7cutlass13device_kernelINS_4gemm6kernel13GemmUniversalIN4cute5tupleIJiiiiEEENS1_10collective13CollectiveMmaINS1_35MainloopSm100TmaUmmaWarpSpecializedILi5ELi2ELi4ENS5_IJNS4_1CILi1EEESB_SB_EEEEENS5_IJNSA_ILi64EEENSA_ILi128EEENSA_ILi32EEEEEENS_10bfloat16_tENS5_IJlSB_lEEESI_SJ_NS4_8TiledMMAINS4_8MMA_AtomIJNS4_20SM100_MMA_F16BF16_SSISI_SI_fLi64ELi128ELNS4_4UMMA5MajorE0ELSO_0ELNSN_7ScaleInE0ELSP_0EEEEEENS4_6LayoutISC_NS5_IJNSA_ILi0EEEST_ST_EEEEENS5_IJNS4_10UnderscoreESW_SW_EEEEENS4_13SM90_TMA_LOADENS4_14ComposedLayoutINS4_7SwizzleILi2ELi4ELi3EEENS4_18smem_ptr_flag_bitsILi16EEENSS_INS5_IJNSA_ILi8EEESG_EEENS5_IJSG_SB_EEEEEEEvNS4_8identityESZ_S19_vS1A_EENS_8epilogue10collective18CollectiveEpilogueINS1C_23Sm100TmaWarpSpecializedILi4ELi2ELi16ELb1ELb0EEEJSH_NS5_IJNSS_ISE_SB_EENSS_ISG_SB_EEEEESI_SJ_SI_SJ_NS1C_6fusion15FusionCallbacksIS1G_NS1K_17LinearCombinationISI_fSI_fLNS_15FloatRoundStyleE2EEESH_S1J_JEEENS4_5SM1004TMEM4LOAD26SM100_TMEM_LOAD_16dp256b4xESZ_S19_NS4_17SM75_U32x4_LDSM_NENS4_14SM90_TMA_STOREES19_NS4_17SM90_U32x4_STSM_NENS4_39AutoVectorizingCopyWithAssumedAlignmentILi128EEEEEEvvEEEEvNT_6ParamsE)
        .other          _ZN7cutlass13device_kernelINS_4gemm6kernel13GemmUniversalIN4cute5tupleIJiiiiEEENS1_10collective13CollectiveMmaINS1_35MainloopSm100TmaUmmaWarpSpecializedILi5ELi2ELi4ENS5_IJNS4_1CILi1EEESB_SB_EEEEENS5_IJNSA_ILi64EEENSA_ILi128EEENSA_ILi32EEEEEENS_10bfloat16_tENS5_IJlSB_lEEESI_SJ_NS4_8TiledMMAINS4_8MMA_AtomIJNS4_20SM100_MMA_F16BF16_SSISI_SI_fLi64ELi128ELNS4_4UMMA5MajorE0ELSO_0ELNSN_7ScaleInE0ELSP_0EEEEEENS4_6LayoutISC_NS5_IJNSA_ILi0EEEST_ST_EEEEENS5_IJNS4_10UnderscoreESW_SW_EEEEENS4_13SM90_TMA_LOADENS4_14ComposedLayoutINS4_7SwizzleILi2ELi4ELi3EEENS4_18smem_ptr_flag_bitsILi16EEENSS_INS5_IJNSA_ILi8EEESG_EEENS5_IJSG_SB_EEEEEEEvNS4_8identityESZ_S19_vS1A_EENS_8epilogue10collective18CollectiveEpilogueINS1C_23Sm100TmaWarpSpecializedILi4ELi2ELi16ELb1ELb0EEEJSH_NS5_IJNSS_ISE_SB_EENSS_ISG_SB_EEEEESI_SJ_SI_SJ_NS1C_6fusion15FusionCallbacksIS1G_NS1K_17LinearCombinationISI_fSI_fLNS_15FloatRoundStyleE2EEESH_S1J_JEEENS4_5SM1004TMEM4LOAD26SM100_TMEM_LOAD_16dp256b4xESZ_S19_NS4_17SM75_U32x4_LDSM_NENS4_14SM90_TMA_STOREES19_NS4_17SM90_U32x4_STSM_NENS4_39AutoVectorizingCopyWithAssumedAlignmentILi128EEEEEEvvEEEEvNT_6ParamsE,@"STO_CUDA_ENTRY STV_DEFAULT"
_ZN7cutlass13device_kernelINS_4gemm6kernel13GemmUniversalIN4cute5tupleIJiiiiEEENS1_10collective13CollectiveMmaINS1_35MainloopSm100TmaUmmaWarpSpecializedILi5ELi2ELi4ENS5_IJNS4_1CILi1EEESB_SB_EEEEENS5_IJNSA_ILi64EEENSA_ILi128EEENSA_ILi32EEEEEENS_10bfloat16_tENS5_IJlSB_lEEESI_SJ_NS4_8TiledMMAINS4_8MMA_AtomIJNS4_20SM100_MMA_F16BF16_SSISI_SI_fLi64ELi128ELNS4_4UMMA5MajorE0ELSO_0ELNSN_7ScaleInE0ELSP_0EEEEEENS4_6LayoutISC_NS5_IJNSA_ILi0EEEST_ST_EEEEENS5_IJNS4_10UnderscoreESW_SW_EEEEENS4_13SM90_TMA_LOADENS4_14ComposedLayoutINS4_7SwizzleILi2ELi4ELi3EEENS4_18smem_ptr_flag_bitsILi16EEENSS_INS5_IJNSA_ILi8EEESG_EEENS5_IJSG_SB_EEEEEEEvNS4_8identityESZ_S19_vS1A_EENS_8epilogue10collective18CollectiveEpilogueINS1C_23Sm100TmaWarpSpecializedILi4ELi2ELi16ELb1ELb0EEEJSH_NS5_IJNSS_ISE_SB_EENSS_ISG_SB_EEEEESI_SJ_SI_SJ_NS1C_6fusion15FusionCallbacksIS1G_NS1K_17LinearCombinationISI_fSI_fLNS_15FloatRoundStyleE2EEESH_S1J_JEEENS4_5SM1004TMEM4LOAD26SM100_TMEM_LOAD_16dp256b4xESZ_S19_NS4_17SM75_U32x4_LDSM_NENS4_14SM90_TMA_STOREES19_NS4_17SM90_U32x4_STSM_NENS4_39AutoVectorizingCopyWithAssumedAlignmentILi128EEEEEEvvEEEEvNT_6ParamsE:
[----:B------:R-:W1:Y:S01]  /*0000*/  LDC R1, c[0x0][0x37c] ;  /* 0x0000df00ff017b82 */ /* 0x000e620000000800 */
[----:B------:R-:W2:Y:S01]  /*0010*/  S2R R72, SR_TID.X ;  /* 0x0000000000487919 */ /* 0x000ea20000002100 */
[----:B------:R-:W3:Y:S01]  /*0020*/  LDCU.64 UR4, c[0x0][0x890] ;  /* 0x00011200ff0477ac */ /* 0x000ee20008000a00 */
[----:B------:R-:W-:Y:S02]  /*0030*/  PRMT R59, RZ, 0x7610, R59 ;  /* 0x00007610ff3b7816 */ /* 0x000fe4000000003b */
[----:B------:R-:W-:Y:S01]  /*0040*/  ELECT P5, URZ, PT ;  /* 0x0000000000ff782f */ /* 0x000fe200038a0000 */
[----:B------:R-:W4:Y:S01]  /*0050*/  LDCU.64 UR46, c[0x0][0x358] ;  /* 0x00006b00ff2e77ac */ /* 0x000f220008000a00 */
[----:B---3--:R-:W-:-:S04]  /*0060*/  UISETP.NE.U32.AND UP0, UPT, UR4, URZ, UPT ;  /* 0x000000ff0400728c */ /* 0x008fc8000bf05070 */
[----:B------:R-:W-:Y:S01]  /*0070*/  UISETP.NE.AND.EX UP0, UPT, UR5, URZ, UPT, UP0 ;  /* 0x000000ff0500728c */ /* 0x000fe2000bf05300 */
[----:B--2---:R-:W-:-:S05]  /*0080*/  SHF.R.U32.HI R65, RZ, 0x5, R72 ;  /* 0x00000005ff417819 */ /* 0x004fca0000011648 */
[----:B------:R-:W2:Y:S02]  /*0090*/  SHFL.IDX PT, R0, R65, RZ, 0x1f ;  /* 0x00001fff41007589 */ /* 0x000ea400000e0000 */
[----:B--2---:R-:W-:Y:S01]  /*00a0*/  R2UR UR8, R0 ;  /* 0x00000000000872ca */ /* 0x004fe200000e0000 */
[----:B-1--4-:R-:W-:-:S14]  /*00b0*/  BRA.U UP0, `(.L_x_0) ;  /* 0x00000001002c7547 */ /* 0x012fdc000b800000 */
[----:B------:R-:W1:Y:S02]  /*00c0*/  LDCU.64 UR6, c[0x0][0x888] ;  /* 0x00011100ff0677ac */ /* 0x000e640008000a00 */
[----:B-1----:R-:W-:-:S04]  /*00d0*/  UISETP.NE.U32.AND UP0, UPT, UR6, URZ, UPT ;  /* 0x000000ff0600728c */ /* 0x002fc8000bf05070 */
[----:B------:R-:W-:-:S09]  /*00e0*/  UISETP.NE.AND.EX UP0, UPT, UR7, URZ, UPT, UP0 ;  /* 0x000000ff0700728c */ /* 0x000fd2000bf05300 */
[----:B------:R-:W-:Y:S05]  /*00f0*/  BRA.U !UP0, `(.L_x_1) ;  /* 0x0000000108107547 */ /* 0x000fea000b800000 */
[----:B------:R-:W1:Y:S02]  /*0100*/  LDC.64 R2, c[0x0][0x888] ;  /* 0x00022200ff027b82 */ /* 0x000e640000000a00 */
[----:B-1----:R1:W5:Y:S01]  /*0110*/  LDG.E R35, desc[UR46][R2.64] ;  /* 0x0000002e02237981 */ /* 0x002362000c1e1900 */
[----:B------:R-:W-:Y:S01]  /*0120*/  HFMA2 R59, -RZ, RZ, 0, 5.9604644775390625e-08 ;  /* 0x00000001ff3b7431 */ /* 0x000fe200000001ff */
[----:B------:R-:W-:Y:S05]  /*0130*/  BRA `(.L_x_0) ;  /* 0x00000000000c7947 */ /* 0x000fea0003800000 */
.L_x_1:
[----:B------:R-:W1:Y:S01]  /*0140*/  LDCU UR6, c[0x0][0x880] ;  /* 0x00011000ff0677ac */ /* 0x000e620008000800 */
[----:B------:R-:W-:Y:S01]  /*0150*/  HFMA2 R59, -RZ, RZ, 0, 5.9604644775390625e-08 ;  /* 0x00000001ff3b7431 */ /* 0x000fe200000001ff */
[----:B-1----:R-:W-:-:S07]  /*0160*/  MOV R35, UR6 ;  /* 0x0000000600237c02 */ /* 0x002fce0008000f00 */
.L_x_0:
[----:B------:R-:W2:Y:S02]  /*0170*/  LDCU.64 UR6, c[0x0][0x8b0] ;  /* 0x00011600ff0677ac */ /* 0x000ea40008000a00 */
[----:B--2---:R-:W-:-:S04]  /*0180*/  UISETP.NE.U32.AND UP0, UPT, UR6, URZ, UPT ;  /* 0x000000ff0600728c */ /* 0x004fc8000bf05070 */
[----:B------:R-:W-:-:S09]  /*0190*/  UISETP.NE.AND.EX UP0, UPT, UR7, URZ, UPT, UP0 ;  /* 0x000000ff0700728c */ /* 0x000fd2000bf05300 */
[----:B------:R-:W-:Y:S05]  /*01a0*/  BRA.U UP0, `(.L_x_2) ;  /* 0x0000000100247547 */ /* 0x000fea000b800000 */
[----:B------:R-:W2:Y:S02]  /*01b0*/  LDCU.64 UR6, c[0x0][0x8a8] ;  /* 0x00011500ff0677ac */ /* 0x000ea40008000a00 */
[----:B--2---:R-:W-:-:S04]  /*01c0*/  UISETP.NE.U32.AND UP0, UPT, UR6, URZ, UPT ;  /* 0x000000ff0600728c */ /* 0x004fc8000bf05070 */
[----:B------:R-:W-:-:S09]  /*01d0*/  UISETP.NE.AND.EX UP0, UPT, UR7, URZ, UPT, UP0 ;  /* 0x000000ff0700728c */ /* 0x000fd2000bf05300 */
[----:B------:R-:W-:Y:S05]  /*01e0*/  BRA.U !UP0, `(.L_x_3) ;  /* 0x00000001080c7547 */ /* 0x000fea000b800000 */
[----:B-1----:R-:W1:Y:S02]  /*01f0*/  LDC.64 R2, c[0x0][0x8a8] ;  /* 0x00022a00ff027b82 */ /* 0x002e640000000a00 */
[----:B-1----:R2:W5:Y:S01]  /*0200*/  LDG.E R33, desc[UR46][R2.64] ;  /* 0x0000002e02217981 */ /* 0x002562000c1e1900 */
[----:B------:R-:W-:Y:S05]  /*0210*/  BRA `(.L_x_2) ;  /* 0x0000000000087947 */ /* 0x000fea0003800000 */
.L_x_3:
[----:B------:R-:W2:Y:S02]  /*0220*/  LDCU UR6, c[0x0][0x8a0] ;  /* 0x00011400ff0677ac */ /* 0x000ea40008000800 */
[----:B--2---:R-:W-:Y:S02]  /*0230*/  MOV R33, UR6 ;  /* 0x0000000600217c02 */ /* 0x004fe40008000f00 */
.L_x_2:
[----:B------:R-:W-:Y:S01]  /*0240*/  IMAD.U32 R0, RZ, RZ, UR8 ;  /* 0x00000008ff007e24 */ /* 0x000fe2000f8e00ff */
[----:B------:R-:W-:Y:S04]  /*0250*/  BSSY.RECONVERGENT B0, `(.L_x_4) ;  /* 0x000000c000007945 */ /* 0x000fe80003800200 */
[C---:B------:R-:W-:Y:S02]  /*0260*/  ISETP.NE.OR P1, PT, R0.reuse, 0x1, !P5 ;  /* 0x000000010000780c */ /* 0x040fe40006f25670 */
[----:B------:R-:W-:-:S11]  /*0270*/  ISETP.NE.OR P0, PT, R0, 0x3, !P5 ;  /* 0x000000030000780c */ /* 0x000fd60006f05670 */
[----:B------:R-:W-:Y:S05]  /*0280*/  @P1 BRA `(.L_x_5) ;  /* 0x0000000000201947 */ /* 0x000fea0003800000 */
[----:B------:R-:W3:Y:S02]  /*0290*/  LDCU.64 UR6, c[0x0][0x348] ;  /* 0x00006900ff0677ac */ /* 0x000ee40008000a00 */
[----:B---3--:R-:W-:Y:S02]  /*02a0*/  UIADD3 UR10, UP1, UPT, UR6, 0x80, URZ ;  /* 0x00000080060a7890 */ /* 0x008fe4000ff3e0ff */
[----:B------:R-:W-:Y:S02]  /*02b0*/  UIADD3 UR6, UP0, UPT, UR6, 0x180, URZ ;  /* 0x0000018006067890 */ /* 0x000fe4000ff1e0ff */
[----:B------:R-:W-:Y:S02]  /*02c0*/  UIADD3.X UR11, UPT, UPT, URZ, UR7, URZ, UP1, !UPT ;  /* 0x00000007ff0b7290 */ /* 0x000fe40008ffe4ff */
[----:B------:R-:W-:-:S07]  /*02d0*/  UIADD3.X UR7, UPT, UPT, URZ, UR7, URZ, UP0, !UPT ;  /* 0x00000007ff077290 */ /* 0x000fce00087fe4ff */
[----:B------:R3:W-:Y:S02]  /*02e0*/  UTMACCTL.PF [UR10] ;  /* 0x000000000a0079b9 */ /* 0x0007e40008040000 */
[----:B------:R3:W-:Y:S02]  /*02f0*/  UTMACCTL.PF [UR6] ;  /* 0x00000000060079b9 */ /* 0x0007e40008040000 */
[----:B---3--:R-:W-:Y:S01]  /*0300*/  NOP ;  /* 0x0000000000007918 */ /* 0x008fe20000000000 */
.L_x_5:
[----:B------:R-:W-:Y:S05]  /*0310*/  BSYNC.RECONVERGENT B0 ;  /* 0x0000000000007941 */ /* 0x000fea0003800200 */
.L_x_4:
[----:B------:R-:W-:Y:S04]  /*0320*/  BSSY.RECONVERGENT B0, `(.L_x_6) ;  /* 0x000000a000007945 */ /* 0x000fe80003800200 */
        /* <DEDUP_REMOVED lines=9> */
.L_x_7:
[----:B------:R-:W-:Y:S05]  /*03c0*/  BSYNC.RECONVERGENT B0 ;  /* 0x0000000000007941 */ /* 0x000fea0003800200 */
.L_x_6:
[----:B------:R-:W3:Y:S01]  /*03d0*/  LDCU.64 UR6, c[0x0][0x888] ;  /* 0x00011100ff0677ac */ /* 0x000ee20008000a00 */
[----:B------:R-:W-:Y:S02]  /*03e0*/  UISETP.EQ.U32.AND UP1, UPT, UR4, URZ, UPT ;  /* 0x000000ff0400728c */ /* 0x000fe4000bf22070 */
[----:B------:R-:W-:Y:S02]  /*03f0*/  UPLOP3.LUT UP2, UPT, UPT, UPT, UPT, 0x80, 0x8 ;  /* 0x000000000008789c */ /* 0x000fe40003f4f070 */
[----:B---3--:R-:W-:-:S04]  /*0400*/  UISETP.NE.U32.AND UP0, UPT, UR6, URZ, UPT ;  /* 0x000000ff0600728c */ /* 0x008fc8000bf05070 */
[----:B------:R-:W-:-:S04]  /*0410*/  UISETP.NE.AND.EX UP0, UPT, UR7, URZ, UPT, UP0 ;  /* 0x000000ff0700728c */ /* 0x000fc8000bf05300 */
[----:B------:R-:W-:-:S04]  /*0420*/  UISETP.EQ.OR.EX UP3, UPT, UR5, URZ, !UP0, UP1 ;  /* 0x000000ff0500728c */ /* 0x000fc8000c762710 */
[----:B------:R-:W-:-:S05]  /*0430*/  UP2UR UR50, UPR, URZ, 0x8 ;  /* 0x00000008ff327883 */ /* 0x000fca0008000000 */
[----:B------:R-:W-:Y:S07]  /*0440*/  BRA.U !UP3, `(.L_x_8) ;  /* 0x000000010b207547 */ /* 0x000fee000b800000 */
[----:B------:R-:W-:Y:S01]  /*0450*/  UISETP.NE.U32.AND UP2, UPT, UR4, URZ, UPT ;  /* 0x000000ff0400728c */ /* 0x000fe2000bf45070 */
[----:B-----5:R-:W-:Y:S01]  /*0460*/  FSETP.NEU.AND P0, PT, R35, RZ, PT ;  /* 0x000000ff2300720b */ /* 0x020fe20003f0d000 */
[----:B------:R-:W-:Y:S02]  /*0470*/  USEL UR4, URZ, 0xffffffff, UP0 ;  /* 0xffffffffff047887 */ /* 0x000fe40008000000 */
[----:B------:R-:W-:-:S10]  /*0480*/  UISETP.NE.AND.EX UP2, UPT, UR5, URZ, UPT, UP2 ;  /* 0x000000ff0500728c */ /* 0x000fd4000bf45320 */
[----:B------:R-:W-:Y:S01]  /*0490*/  VOTEU.ANY UP1, P0 ;  /* 0x0000000000ff7886 */ /* 0x000fe20000020100 */
[----:B------:R-:W-:-:S04]  /*04a0*/  @!UP2 USEL UR4, URZ, 0xffffffff, UP1 ;  /* 0xffffffffff04a887 */ /* 0x000fc80008800000 */
[----:B------:R-:W-:-:S04]  /*04b0*/  ULOP3.LUT UR4, UR4, 0x1, URZ, 0xc0, !UPT ;  /* 0x0000000104047892 */ /* 0x000fc8000f8ec0ff */
[----:B------:R-:W-:-:S11]  /*04c0*/  UISETP.NE.U32.AND UP2, UPT, UR4, 0x1, UPT ;  /* 0x000000010400788c */ /* 0x000fd6000bf45070 */
.L_x_8:
[----:B-12---:R-:W1:Y:S01]  /*04d0*/  SHFL.IDX PT, R2, R65, RZ, 0x1f ;  /* 0x00001fff41027589 */ /* 0x006e6200000e0000 */
[----:B------:R-:W-:-:S04]  /*04e0*/  UISETP.NE.AND UP1, UPT, UR8, 0x2, UPT ;  /* 0x000000020800788c */ /* 0x000fc8000bf25270 */
[----:B------:R-:W-:Y:S01]  /*04f0*/  USEL UR6, URZ, 0x1, UP1 ;  /* 0x00000001ff067887 */ /* 0x000fe20008800000 */
[----:B-1----:R-:W-:-:S13]  /*0500*/  ISETP.NE.AND P0, PT, R2, RZ, PT ;  /* 0x000000ff0200720c */ /* 0x002fda0003f05270 */
[----:B------:R-:W-:Y:S05]  /*0510*/  @P0 BRA `(.L_x_9) ;  /* 0x0000000000500947 */ /* 0x000fea0003800000 */
[----:B------:R-:W1:Y:S01]  /*0520*/  S2UR UR5, SR_CgaCtaId ;  /* 0x00000000000579c3 */ /* 0x000e620000008800 */
[----:B------:R-:W-:Y:S01]  /*0530*/  UMOV UR7, 0x400 ;  /* 0x0000040000077882 */ /* 0x000fe20000000000 */
[----:B------:R-:W-:Y:S01]  /*0540*/  UMOV UR4, 0x1 ;  /* 0x0000000100047882 */ /* 0x000fe20000000000 */
[----:B------:R-:W-:Y:S01]  /*0550*/  ELECT P0, URZ, PT ;  /* 0x0000000000ff782f */ /* 0x000fe20003800000 */
[----:B------:R-:W-:-:S04]  /*0560*/  UIADD3 UR10, UPT, UPT, -UR4, 0x100000, URZ ;  /* 0x00100000040a7890 */ /* 0x000fc8000fffe1ff */
[----:B------:R-:W-:Y:S02]  /*0570*/  USHF.L.U32 UR11, UR10, 0xb, URZ ;  /* 0x0000000b0a0b7899 */ /* 0x000fe400080006ff */
[----:B------:R-:W-:Y:S02]  /*0580*/  USHF.L.U32 UR10, UR10, 0x1, URZ ;  /* 0x000000010a0a7899 */ /* 0x000fe400080006ff */
[----:B-1----:R-:W-:Y:S01]  /*0590*/  ULEA UR5, UR5, UR7, 0x18 ;  /* 0x0000000705057291 */ /* 0x002fe2000f8ec0ff */
[----:B------:R-:W1:Y:S11]  /*05a0*/  FENCE.VIEW.ASYNC.S ;  /* 0x00000000000073c6 */ /* 0x000e760000000000 */
[----:B-1----:R1:W2:Y:S01]  /*05b0*/  SYNCS.EXCH.64 URZ, [UR5], UR10 ;  /* 0x0000000a05ff75b2 */ /* 0x0022a20008000100 */
[----:B------:R1:W3:Y:S01]  /*05c0*/  SYNCS.EXCH.64 URZ, [UR5+0x28], UR10 ;  /* 0x0000280a05ff75b2 */ /* 0x0002e20008000100 */
[----:B------:R1:W4:Y:S01]  /*05d0*/  SYNCS.EXCH.64 URZ, [UR5+0x8], UR10 ;  /* 0x0000080a05ff75b2 */ /* 0x0003220008000100 */
[----:B------:R1:W1:Y:S01]  /*05e0*/  SYNCS.EXCH.64 URZ, [UR5+0x30], UR10 ;  /* 0x0000300a05ff75b2 */ /* 0x0002620008000100 */
[----:B------:R1:W1:Y:S01]  /*05f0*/  SYNCS.EXCH.64 URZ, [UR5+0x10], UR10 ;  /* 0x0000100a05ff75b2 */ /* 0x0002620008000100 */
[----:B------:R1:W1:Y:S01]  /*0600*/  SYNCS.EXCH.64 URZ, [UR5+0x38], UR10 ;  /* 0x0000380a05ff75b2 */ /* 0x0002620008000100 */
[----:B------:R1:W1:Y:S01]  /*0610*/  SYNCS.EXCH.64 URZ, [UR5+0x18], UR10 ;  /* 0x0000180a05ff75b2 */ /* 0x0002620008000100 */
[----:B------:R1:W1:Y:S01]  /*0620*/  SYNCS.EXCH.64 URZ, [UR5+0x40], UR10 ;  /* 0x0000400a05ff75b2 */ /* 0x0002620008000100 */
[----:B------:R1:W1:Y:S01]  /*0630*/  SYNCS.EXCH.64 URZ, [UR5+0x20], UR10 ;  /* 0x0000200a05ff75b2 */ /* 0x0002620008000100 */
[----:B------:R1:W1:Y:S01]  /*0640*/  SYNCS.EXCH.64 URZ, [UR5+0x48], UR10 ;  /* 0x0000480a05ff75b2 */ /* 0x0002620008000100 */
[----:B------:R-:W-:Y:S01]  /*0650*/  NOP ;  /* 0x0000000000007918 */ /* 0x000fe20000000000 */
.L_x_9:
[----:B------:R-:W2:Y:S01]  /*0660*/  SHFL.IDX PT, R2, R65, RZ, 0x1f ;  /* 0x00001fff41027589 */ /* 0x000ea200000e0000 */
[----:B------:R-:W-:Y:S01]  /*0670*/  NOP ;  /* 0x0000000000007918 */ /* 0x000fe20000000000 */
[----:B--2---:R-:W-:-:S13]  /*0680*/  ISETP.NE.AND P0, PT, R2, 0x1, PT ;  /* 0x000000010200780c */ /* 0x004fda0003f05270 */
[----:B------:R-:W-:Y:S05]  /*0690*/  @P0 BRA `(.L_x_10) ;  /* 0x0000000000580947 */ /* 0x000fea0003800000 */
[----:B------:R-:W2:Y:S01]  /*06a0*/  S2UR UR7, SR_CgaCtaId ;  /* 0x00000000000779c3 */ /* 0x000ea20000008800 */
[----:B------:R-:W-:Y:S01]  /*06b0*/  UMOV UR9, 0x400 ;  /* 0x0000040000097882 */ /* 0x000fe20000000000 */
[----:B-1----:R-:W-:Y:S01]  /*06c0*/  UMOV UR5, 0x20 ;  /* 0x0000002000057882 */ /* 0x002fe20000000000 */
[----:B------:R-:W-:Y:S01]  /*06d0*/  UMOV UR4, 0x80 ;  /* 0x0000008000047882 */ /* 0x000fe20000000000 */
[----:B------:R-:W-:-:S04]  /*06e0*/  UIADD3 UR10, UPT, UPT, -UR5, 0x100000, URZ ;  /* 0x00100000050a7890 */ /* 0x000fc8000fffe1ff */
[----:B------:R-:W-:Y:S02]  /*06f0*/  USHF.L.U32 UR11, UR10, 0xb, URZ ;  /* 0x0000000b0a0b7899 */ /* 0x000fe400080006ff */
[----:B------:R-:W-:Y:S02]  /*0700*/  USHF.L.U32 UR10, UR10, 0x1, URZ ;  /* 0x000000010a0a7899 */ /* 0x000fe400080006ff */
[----:B------:R-:W-:-:S04]  /*0710*/  UIADD3 UR4, UPT, UPT, -UR4, 0x100000, URZ ;  /* 0x0010000004047890 */ /* 0x000fc8000fffe1ff */
[----:B------:R-:W-:Y:S02]  /*0720*/  USHF.L.U32 UR5, UR4, 0xb, URZ ;  /* 0x0000000b04057899 */ /* 0x000fe400080006ff */
[----:B------:R-:W-:Y:S01]  /*0730*/  USHF.L.U32 UR4, UR4, 0x1, URZ ;  /* 0x0000000104047899 */ /* 0x000fe200080006ff */
[----:B------:R-:W-:Y:S01]  /*0740*/  ELECT P0, URZ, PT ;  /* 0x0000000000ff782f */ /* 0x000fe20003800000 */
[----:B--2---:R-:W-:Y:S01]  /*0750*/  ULEA UR7, UR7, UR9, 0x18 ;  /* 0x0000000907077291 */ /* 0x004fe2000f8ec0ff */
[----:B------:R-:W1:Y:S11]  /*0760*/  FENCE.VIEW.ASYNC.S ;  /* 0x00000000000073c6 */ /* 0x000e760000000000 */
[----:B-1----:R2:W1:Y:S01]  /*0770*/  SYNCS.EXCH.64 URZ, [UR7+0x50], UR10 ;  /* 0x0000500a07ff75b2 */ /* 0x0024620008000100 */
[----:B------:R2:W1:Y:S01]  /*0780*/  SYNCS.EXCH.64 URZ, [UR7+0x70], UR4 ;  /* 0x0000700407ff75b2 */ /* 0x0004620008000100 */
[----:B------:R2:W1:Y:S01]  /*0790*/  SYNCS.EXCH.64 URZ, [UR7+0x58], UR10 ;  /* 0x0000580a07ff75b2 */ /* 0x0004620008000100 */
[----:B------:R2:W1:Y:S01]  /*07a0*/  SYNCS.EXCH.64 URZ, [UR7+0x78], UR4 ;  /* 0x0000780407ff75b2 */ /* 0x0004620008000100 */
[----:B------:R2:W1:Y:S01]  /*07b0*/  SYNCS.EXCH.64 URZ, [UR7+0x60], UR10 ;  /* 0x0000600a07ff75b2 */ /* 0x0004620008000100 */
[----:B------:R2:W1:Y:S01]  /*07c0*/  SYNCS.EXCH.64 URZ, [UR7+0x80], UR4 ;  /* 0x0000800407ff75b2 */ /* 0x0004620008000100 */
[----:B------:R2:W1:Y:S01]  /*07d0*/  SYNCS.EXCH.64 URZ, [UR7+0x68], UR10 ;  /* 0x0000680a07ff75b2 */ /* 0x0004620008000100 */
[----:B------:R2:W1:Y:S02]  /*07e0*/  SYNCS.EXCH.64 URZ, [UR7+0x88], UR4 ;  /* 0x0000880407ff75b2 */ /* 0x0004640008000100 */
[----:B--2---:R-:W-:Y:S01]  /*07f0*/  NOP ;  /* 0x0000000000007918 */ /* 0x004fe20000000000 */
.L_x_10:
[----:B------:R-:W2:Y:S01]  /*0800*/  SHFL.IDX PT, R2, R65, RZ, 0x1f ;  /* 0x00001fff41027589 */ /* 0x000ea200000e0000 */
[----:B------:R-:W-:Y:S01]  /*0810*/  NOP ;  /* 0x0000000000007918 */ /* 0x000fe20000000000 */
[----:B--2---:R-:W-:-:S13]  /*0820*/  ISETP.NE.AND P0, PT, R2, 0x3, PT ;  /* 0x000000030200780c */ /* 0x004fda0003f05270 */
[----:B------:R-:W-:Y:S05]  /*0830*/  @P0 BRA `(.L_x_11) ;  /* 0x0000000000300947 */ /* 0x000fea0003800000 */
[----:B-1----:R-:W1:Y:S01]  /*0840*/  S2UR UR5, SR_CgaCtaId ;  /* 0x00000000000579c3 */ /* 0x002e620000008800 */
        /* <DEDUP_REMOVED lines=8> */
[----:B-1----:R2:W1:Y:S01]  /*08d0*/  SYNCS.EXCH.64 URZ, [UR5+0x90], UR10 ;  /* 0x0000900a05ff75b2 */ /* 0x0024620008000100 */
[----:B------:R2:W1:Y:S02]  /*08e0*/  SYNCS.EXCH.64 URZ, [UR5+0x98], UR10 ;  /* 0x0000980a05ff75b2 */ /* 0x0004640008000100 */
[----:B--2---:R-:W-:Y:S01]  /*08f0*/  NOP ;  /* 0x0000000000007918 */ /* 0x004fe20000000000 */
.L_x_11:
[----:B------:R-:W2:Y:S01]  /*0900*/  SHFL.IDX PT, R2, R65, RZ, 0x1f ;  /* 0x00001fff41027589 */ /* 0x000ea200000e0000 */
[----:B------:R-:W-:Y:S01]  /*0910*/  NOP ;  /* 0x0000000000007918 */ /* 0x000fe20000000000 */
[----:B--2---:R-:W-:-:S13]  /*0920*/  ISETP.NE.AND P0, PT, R2, 0x4, PT ;  /* 0x000000040200780c */ /* 0x004fda0003f05270 */
[----:B------:R-:W-:Y:S05]  /*0930*/  @P0 BRA `(.L_x_12) ;  /* 0x00000000004c0947 */ /* 0x000fea0003800000 */
[----:B-1----:R-:W1:Y:S01]  /*0940*/  S2UR UR5, SR_CgaCtaId ;  /* 0x00000000000579c3 */ /* 0x002e620000008800 */
[----:B------:R-:W-:Y:S01]  /*0950*/  UMOV UR9, 0x100 ;  /* 0x0000010000097882 */ /* 0x000fe20000000000 */
[----:B------:R-:W-:Y:S01]  /*0960*/  UMOV UR7, 0x400 ;  /* 0x0000040000077882 */ /* 0x000fe20000000000 */
[----:B------:R-:W-:Y:S01]  /*0970*/  USEL UR9, UR9, 0xe0, UP2 ;  /* 0x000000e009097887 */ /* 0x000fe20009000000 */
[----:B------:R-:W-:Y:S01]  /*0980*/  UMOV UR4, 0x1 ;  /* 0x0000000100047882 */ /* 0x000fe20000000000 */
[----:B------:R-:W-:Y:S01]  /*0990*/  ELECT P0, URZ, PT ;  /* 0x0000000000ff782f */ /* 0x000fe20003800000 */
[----:B------:R-:W-:-:S04]  /*09a0*/  UIADD3 UR10, UPT, UPT, -UR4, 0x100000, URZ ;  /* 0x00100000040a7890 */ /* 0x000fc8000fffe1ff */
[----:B------:R-:W-:Y:S02]  /*09b0*/  USHF.L.U32 UR11, UR10, 0xb, URZ ;  /* 0x0000000b0a0b7899 */ /* 0x000fe400080006ff */
[----:B------:R-:W-:Y:S02]  /*09c0*/  USHF.L.U32 UR10, UR10, 0x1, URZ ;  /* 0x000000010a0a7899 */ /* 0x000fe400080006ff */
[----:B------:R-:W-:-:S04]  /*09d0*/  UIADD3 UR12, UPT, UPT, -UR9, 0x100000, URZ ;  /* 0x00100000090c7890 */ /* 0x000fc8000fffe1ff */
[----:B------:R-:W-:Y:S02]  /*09e0*/  USHF.L.U32 UR13, UR12, 0xb, URZ ;  /* 0x0000000b0c0d7899 */ /* 0x000fe400080006ff */
[----:B------:R-:W-:Y:S02]  /*09f0*/  USHF.L.U32 UR12, UR12, 0x1, URZ ;  /* 0x000000010c0c7899 */ /* 0x000fe400080006ff */
[----:B-1----:R-:W-:Y:S01]  /*0a00*/  ULEA UR5, UR5, UR7, 0x18 ;  /* 0x0000000705057291 */ /* 0x002fe2000f8ec0ff */
[----:B------:R-:W1:Y:S11]  /*0a10*/  FENCE.VIEW.ASYNC.S ;  /* 0x00000000000073c6 */ /* 0x000e760000000000 */
[----:B-1----:R2:W1:Y:S01]  /*0a20*/  SYNCS.EXCH.64 URZ, [UR5+0xa0], UR10 ;  /* 0x0000a00a05ff75b2 */ /* 0x0024620008000100 */
[----:B------:R2:W1:Y:S01]  /*0a30*/  SYNCS.EXCH.64 URZ, [UR5+0xb0], UR12 ;  /* 0x0000b00c05ff75b2 */ /* 0x0004620008000100 */
[----:B------:R2:W1:Y:S01]  /*0a40*/  SYNCS.EXCH.64 URZ, [UR5+0xa8], UR10 ;  /* 0x0000a80a05ff75b2 */ /* 0x0004620008000100 */
[----:B------:R2:W1:Y:S02]  /*0a50*/  SYNCS.EXCH.64 URZ, [UR5+0xb8], UR12 ;  /* 0x0000b80c05ff75b2 */ /* 0x0004640008000100 */
[----:B--2---:R-:W-:Y:S01]  /*0a60*/  NOP ;  /* 0x0000000000007918 */ /* 0x004fe20000000000 */
.L_x_12:
        /* <DEDUP_REMOVED lines=26> */
.L_x_13:
        /* <DEDUP_REMOVED lines=18> */
.L_x_14:
[----:B-1----:R-:W1:Y:S01]  /*0d30*/  S2UR UR5, SR_CTAID.X ;  /* 0x00000000000579c3 */ /* 0x002e620000002500 */
[----:B------:R-:W-:-:S05]  /*0d40*/  CS2R.32 R60, SR_CgaSize ;  /* 0x00000000003c7805 */ /* 0x000fca0000008a00 */
[----:B------:R-:W-:-:S05]  /*0d50*/  IMAD R60, R60, -0xa0, RZ ;  /* 0xffffff603c3c7824 */ /* 0x000fca00078e02ff */
[----:B------:R-:W-:-:S14]  /*0d60*/  R2UR UR9, R60 ;  /* 0x000000003c0972ca */ /* 0x000fdc00000e0000 */
[----:B------:R-:W2:Y:S01]  /*0d70*/  LDCU UR9, c[0x0][UR9+0x2b0] ;  /* 0x00005600090977ac */ /* 0x000ea20008000800 */
[----:B------:R-:W-:Y:S01]  /*0d80*/  NOP ;  /* 0x0000000000007918 */ /* 0x000fe20000000000 */
[----:B------:R-:W-:-:S05]  /*0d90*/  CS2R.32 R60, SR_CgaSize ;  /* 0x00000000003c7805 */ /* 0x000fca0000008a00 */
[----:B------:R-:W-:-:S05]  /*0da0*/  IMAD R60, R60, -0xa0, RZ ;  /* 0xffffff603c3c7824 */ /* 0x000fca00078e02ff */
[----:B------:R-:W-:-:S14]  /*0db0*/  R2UR UR7, R60 ;  /* 0x000000003c0772ca */ /* 0x000fdc00000e0000 */
[----:B------:R-:W3:Y:S01]  /*0dc0*/  LDCU UR7, c[0x0][UR7+0x2b4] ;  /* 0x00005680070777ac */ /* 0x000ee20008000800 */
[----:B------:R-:W4:Y:S08]  /*0dd0*/  S2UR UR4, SR_CTAID.Y ;  /* 0x00000000000479c3 */ /* 0x000f300000002600 */
[----:B------:R-:W3:Y:S01]  /*0de0*/  LDC R9, c[0x0][0xb24] ;  /* 0x0002c900ff097b82 */ /* 0x000ee20000000800 */
[----:B-1----:R-:W-:-:S02]  /*0df0*/  I2FP.F32.U32 R4, UR5 ;  /* 0x0000000500047c45 */ /* 0x002fc40008201000 */
[----:B------:R-:W-:-:S05]  /*0e00*/  CS2R.32 R5, SR_CgaSize ;  /* 0x0000000000057805 */ /* 0x000fca0000008a00 */
[----:B------:R-:W-:-:S06]  /*0e10*/  IMAD R5, R5, -0xa0, RZ ;  /* 0xffffff6005057824 */ /* 0x000fcc00078e02ff */
[----:B------:R-:W1:Y:S01]  /*0e20*/  LDC R5, c[0x0][R5+0x2a0] ;  /* 0x0000a80005057b82 */ /* 0x000e620000000800 */
[----:B------:R-:W-:Y:S01]  /*0e30*/  MOV R21, UR5 ;  /* 0x0000000500157c02 */ /* 0x000fe20008000f00 */
[----:B--2---:R-:W-:Y:S01]  /*0e40*/  FMUL R4, R4, UR9 ;  /* 0x0000000904047c20 */ /* 0x004fe20008400000 */
[----:B----4-:R-:W-:Y:S02]  /*0e50*/  I2FP.F32.U32 R2, UR4 ;  /* 0x0000000400027c45 */ /* 0x010fe40008201000 */
[----:B------:R-:W-:-:S05]  /*0e60*/  CS2R.32 R3, SR_CgaSize ;  /* 0x0000000000037805 */ /* 0x000fca0000008a00 */
[----:B------:R-:W-:-:S06]  /*0e70*/  IMAD R3, R3, -0xa0, RZ ;  /* 0xffffff6003037824 */ /* 0x000fcc00078e02ff */
[----:B------:R-:W2:Y:S01]  /*0e80*/  LDC R3, c[0x0][R3+0x2a4] ;  /* 0x0000a90003037b82 */ /* 0x000ea20000000800 */
[----:B------:R-:W4:Y:S01]  /*0e90*/  F2I.U32.TRUNC.NTZ R60, R4 ;  /* 0x00000004003c7305 */ /* 0x000f22000020f000 */
[----:B------:R-:W-:Y:S01]  /*0ea0*/  MOV R20, UR4 ;  /* 0x0000000400147c02 */ /* 0x000fe20008000f00 */
[----:B---3--:R-:W-:-:S05]  /*0eb0*/  FMUL R2, R2, UR7 ;  /* 0x0000000702027c20 */ /* 0x008fca0008400000 */
[----:B------:R-:W-:Y:S01]  /*0ec0*/  BAR.SYNC.DEFER_BLOCKING 0x0 ;  /* 0x0000000000007b1d */ /* 0x000fe20000010000 */
[----:B------:R-:W-:-:S05]  /*0ed0*/  ISETP.GE.AND P0, PT, R9, 0x1, PT ;  /* 0x000000010900780c */ /* 0x000fca0003f06270 */
[----:B------:R-:W3:Y:S02]  /*0ee0*/  F2I.U32.TRUNC.NTZ R58, R2 ;  /* 0x00000002003a7305 */ /* 0x000ee4000020f000 */
[----:B------:R-:W2:Y:S01]  /*0ef0*/  S2UR UR36, SR_CTAID.Z ;  /* 0x00000000002479c3 */ /* 0x000ea20000002700 */
[----:B----4-:R-:W-:-:S05]  /*0f00*/  IADD3 R60, PT, PT, -R60, RZ, RZ ;  /* 0x000000ff3c3c7210 */ /* 0x010fca0007ffe1ff */
[----:B-1----:R-:W-:Y:S01]  /*0f10*/  IMAD R60, R5, R60, UR5 ;  /* 0x00000005053c7e24 */ /* 0x002fe2000f8e023c */
[----:B---3--:R-:W-:-:S05]  /*0f20*/  IADD3 R58, PT, PT, -R58, RZ, RZ ;  /* 0x000000ff3a3a7210 */ /* 0x008fca0007ffe1ff */
[----:B--2---:R-:W-:Y:S01]  /*0f30*/  IMAD R58, R3, R58, UR4 ;  /* 0x00000004033a7e24 */ /* 0x004fe2000f8e023a */
[----:B------:R-:W-:Y:S06]  /*0f40*/  @!P0 BRA `(.L_x_15) ;  /* 0x0000000000b88947 */ /* 0x000fec0003800000 */
[----:B------:R-:W1:Y:S01]  /*0f50*/  LDC.64 R4, c[0x0][0xb18] ;  /* 0x0002c600ff047b82 */ /* 0x000e620000000a00 */
[----:B------:R-:W-:-:S07]  /*0f60*/  ISETP.NE.AND P0, PT, R9, 0x1, PT ;  /* 0x000000010900780c */ /* 0x000fce0003f05270 */
[----:B------:R-:W2:Y:S08]  /*0f70*/  LDC R10, c[0x0][0xb0c] ;  /* 0x0002c300ff0a7b82 */ /* 0x000eb00000000800 */
[----:B------:R-:W3:Y:S08]  /*0f80*/  LDC R11, c[0x0][0x370] ;  /* 0x0000dc00ff0b7b82 */ /* 0x000ef00000000800 */
[----:B------:R-:W4:Y:S01]  /*0f90*/  LDC R12, c[0x0][0x374] ;  /* 0x0000dd00ff0c7b82 */ /* 0x000f220000000800 */
[----:B-1----:R-:W-:-:S07]  /*0fa0*/  ISETP.NE.AND P1, PT, R4, 0x1, PT ;  /* 0x000000010400780c */ /* 0x002fce0003f25270 */
[----:B------:R-:W3:Y:S01]  /*0fb0*/  LDC.64 R6, c[0x0][0xb10] ;  /* 0x0002c400ff067b82 */ /* 0x000ee20000000a00 */
[----:B--2---:R-:W-:-:S07]  /*0fc0*/  ISETP.NE.AND P2, PT, R10, 0x1, PT ;  /* 0x000000010a00780c */ /* 0x004fce0003f45270 */
[----:B------:R-:W1:Y:S08]  /*0fd0*/  LDC R8, c[0x0][0xb20] ;  /* 0x0002c800ff087b82 */ /* 0x000e700000000800 */
[----:B------:R-:W2:Y:S01]  /*0fe0*/  LDC.64 R2, c[0x0][0xb28] ;  /* 0x0002ca00ff027b82 */ /* 0x000ea20000000a00 */
[----:B----4-:R-:W-:-:S04]  /*0ff0*/  IMAD.HI.U32 R13, R12, R5, RZ ;  /* 0x000000050c0d7227 */ /* 0x010fc800078e00ff */
[----:B------:R-:W-:-:S04]  /*1000*/  IMAD.HI.U32 R5, R20, R5, RZ ;  /* 0x0000000514057227 */ /* 0x000fc800078e00ff */
[----:B---3--:R-:W-:-:S04]  /*1010*/  IMAD.HI.U32 R14, R11, R6, RZ ;  /* 0x000000060b0e7227 */ /* 0x008fc800078e00ff */
[C---:B------:R-:W-:Y:S01]  /*1020*/  IMAD.HI.U32 R16, R21.reuse, R6, RZ ;  /* 0x0000000615107227 */ /* 0x040fe200078e00ff */
[-C--:B------:R-:W-:Y:S02]  /*1030*/  @P2 SHF.R.U32.HI R11, RZ, R7.reuse, R14 ;  /* 0x00000007ff0b2219 */ /* 0x080fe4000001160e */
[-C--:B-1----:R-:W-:Y:S02]  /*1040*/  @P1 SHF.R.U32.HI R12, RZ, R8.reuse, R13 ;  /* 0x00000008ff0c1219 */ /* 0x082fe4000001160d */
[----:B------:R-:W-:Y:S02]  /*1050*/  SHF.R.U32.HI R5, RZ, R8, R5 ;  /* 0x00000008ff057219 */ /* 0x000fe40000011605 */
[----:B------:R-:W-:Y:S02]  /*1060*/  SHF.R.U32.HI R16, RZ, R7, R16 ;  /* 0x00000007ff107219 */ /* 0x000fe40000011610 */
[----:B------:R-:W-:Y:S01]  /*1070*/  SEL R5, R20, R5, !P1 ;  /* 0x0000000514057207 */ /* 0x000fe20004800000 */
[----:B--2---:R-:W-:Y:S01]  /*1080*/  IMAD.HI.U32 R14, R12, R2, RZ ;  /* 0x000000020c0e7227 */ /* 0x004fe200078e00ff */
[----:B------:R-:W-:-:S02]  /*1090*/  SEL R7, R21, R16, !P2 ;  /* 0x0000001015077207 */ /* 0x000fc40005000000 */
[----:B------:R-:W-:Y:S01]  /*10a0*/  IADD3 R13, PT, PT, -R5, RZ, RZ ;  /* 0x000000ff050d7210 */ /* 0x000fe20007ffe1ff */
[----:B------:R-:W-:Y:S01]  /*10b0*/  IMAD.HI.U32 R6, R11, R2, RZ ;  /* 0x000000020b067227 */ /* 0x000fe200078e00ff */
[----:B------:R-:W-:-:S03]  /*10c0*/  @P0 SHF.R.U32.HI R12, RZ, R3, R14 ;  /* 0x00000003ff0c0219 */ /* 0x000fc6000001160e */
[----:B------:R-:W-:Y:S01]  /*10d0*/  IMAD R13, R4, R13, R20 ;  /* 0x0000000d040d7224 */ /* 0x000fe200078e0214 */
[----:B------:R-:W-:Y:S01]  /*10e0*/  @P0 SHF.R.U32.HI R11, RZ, R3, R6 ;  /* 0x00000003ff0b0219 */ /* 0x000fe20000011606 */
[----:B------:R-:W-:-:S04]  /*10f0*/  IMAD R12, R12, R9, RZ ;  /* 0x000000090c0c7224 */ /* 0x000fc800078e02ff */
[----:B------:R-:W-:Y:S01]  /*1100*/  IMAD R6, R11, R9, RZ ;  /* 0x000000090b067224 */ /* 0x000fe200078e02ff */
[----:B------:R-:W-:-:S04]  /*1110*/  ISETP.GE.AND P1, PT, R5, R12, PT ;  /* 0x0000000c0500720c */ /* 0x000fc80003f26270 */
[----:B------:R-:W-:Y:S01]  /*1120*/  ISETP.GE.OR P1, PT, R7, R6, P1 ;  /* 0x000000060700720c */ /* 0x000fe20000f26670 */
[----:B------:R-:W-:-:S05]  /*1130*/  IMAD.HI.U32 R6, R5, R2, RZ ;  /* 0x0000000205067227 */ /* 0x000fca00078e00ff */
[----:B------:R-:W-:-:S04]  /*1140*/  SHF.R.U32.HI R6, RZ, R3, R6 ;  /* 0x00000003ff067219 */ /* 0x000fc80000011606 */
[----:B------:R-:W-:-:S03]  /*1150*/  SEL R6, R5, R6, !P0 ;  /* 0x0000000605067207 */ /* 0x000fc60004000000 */
[----:B------:R-:W-:Y:S01]  /*1160*/  @!P1 IMAD.HI.U32 R8, R7, R2, RZ ;  /* 0x0000000207089227 */ /* 0x000fe200078e00ff */
[----:B------:R-:W-:-:S04]  /*1170*/  IADD3 R2, PT, PT, -R6, RZ, RZ ;  /* 0x000000ff06027210 */ /* 0x000fc80007ffe1ff */
[----:B------:R-:W-:Y:S01]  /*1180*/  @!P1 SHF.R.U32.HI R8, RZ, R3, R8 ;  /* 0x00000003ff089219 */ /* 0x000fe20000011608 */
[----:B------:R-:W-:-:S03]  /*1190*/  IMAD R2, R9, R2, R5 ;  /* 0x0000000209027224 */ /* 0x000fc600078e0205 */
[----:B------:R-:W-:-:S05]  /*11a0*/  @!P1 SEL R3, R7, R8, !P0 ;  /* 0x0000000807039207 */ /* 0x000fca0004000000 */
[--C-:B------:R-:W-:Y:S02]  /*11b0*/  @!P1 IMAD.IADD R6, R6, 0x1, -R3.reuse ;  /* 0x0000000106069824 */ /* 0x100fe400078e0a03 */
[----:B------:R-:W-:Y:S01]  /*11c0*/  @!P1 IMAD R3, R2, R11, R3 ;  /* 0x0000000b02039224 */ /* 0x000fe200078e0203 */
[----:B------:R-:W-:Y:S01]  /*11d0*/  IADD3 R2, PT, PT, -R7, RZ, RZ ;  /* 0x000000ff07027210 */ /* 0x000fe20007ffe1ff */
[----:B------:R-:W-:Y:S02]  /*11e0*/  @!P1 IMAD R5, R6, R9, R7 ;  /* 0x0000000906059224 */ /* 0x000fe400078e0207 */
[----:B------:R-:W-:Y:S02]  /*11f0*/  @!P1 IMAD.MOV.U32 R7, RZ, RZ, R3 ;  /* 0x000000ffff079224 */ /* 0x000fe400078e0003 */
[----:B------:R-:W-:Y:S02]  /*1200*/  IMAD R2, R10, R2, R21 ;  /* 0x000000020a027224 */ /* 0x000fe400078e0215 */
[----:B------:R-:W-:-:S02]  /*1210*/  IMAD R20, R5, R4, R13 ;  /* 0x0000000405147224 */ /* 0x000fc400078e020d */
[----:B------:R-:W-:Y:S02]  /*1220*/  IMAD R21, R7, R10, R2 ;  /* 0x0000000a07157224 */ /* 0x000fe400078e0202 */
.L_x_15:
[----:B------:R-:W1:Y:S01]  /*1230*/  LDCU UR4, c[0x0][0xb30] ;  /* 0x00016600ff0477ac */ /* 0x000e620008000800 */
[----:B------:R-:W2:Y:S08]  /*1240*/  S2UR UR37, SR_CgaCtaId ;  /* 0x00000000002579c3 */ /* 0x000eb00000008800 */
[----:B------:R-:W3:Y:S01]  /*1250*/  LDC R26, c[0x0][0xb24] ;  /* 0x0002c900ff1a7b82 */ /* 0x000ee20000000800 */
[----:B-1----:R-:W-:-:S09]  /*1260*/  UISETP.NE.AND UP1, UPT, UR4, 0x1, UPT ;  /* 0x000000010400788c */ /* 0x002fd2000bf25270 */
[----:B--2---:R-:W-:Y:S05]  /*1270*/  BRA.U UP1, `(.L_x_16) ;  /* 0x0000000101407547 */ /* 0x004fea000b800000 */
[----:B------:R-:W1:Y:S08]  /*1280*/  LDC.64 R4, c[0x0][0xb10] ;  /* 0x0002c400ff047b82 */ /* 0x000e700000000a00 */
[----:B------:R-:W2:Y:S08]  /*1290*/  LDC.64 R2, c[0x0][0xb18] ;  /* 0x0002c600ff027b82 */ /* 0x000eb00000000a00 */
[----:B------:R-:W4:Y:S08]  /*12a0*/  LDC R6, c[0x0][0xb20] ;  /* 0x0002c800ff067b82 */ /* 0x000f300000000800 */
[----:B------:R-:W3:Y:S01]  /*12b0*/  LDC R8, c[0x0][0xb0c] ;  /* 0x0002c300ff087b82 */ /* 0x000ee20000000800 */
[----:B-1----:R-:W-:-:S05]  /*12c0*/  IMAD.HI.U32 R4, R21, R4, RZ ;  /* 0x0000000415047227 */ /* 0x002fca00078e00ff */
[----:B------:R-:W-:Y:S01]  /*12d0*/  SHF.R.U32.HI R4, RZ, R5, R4 ;  /* 0x00000005ff047219 */ /* 0x000fe20000011604 */
[----:B--2---:R-:W-:Y:S01]  /*12e0*/  IMAD.HI.U32 R3, R20, R3, RZ ;  /* 0x0000000314037227 */ /* 0x004fe200078e00ff */
[----:B------:R-:W-:-:S04]  /*12f0*/  ISETP.NE.AND P0, PT, R2, 0x1, PT ;  /* 0x000000010200780c */ /* 0x000fc80003f05270 */
[----:B----4-:R-:W-:-:S04]  /*1300*/  SHF.R.U32.HI R3, RZ, R6, R3 ;  /* 0x00000006ff037219 */ /* 0x010fc80000011603 */
[----:B------:R-:W-:Y:S02]  /*1310*/  SEL R3, R20, R3, !P0 ;  /* 0x0000000314037207 */ /* 0x000fe40004000000 */
[----:B---3--:R-:W-:-:S04]  /*1320*/  ISETP.NE.AND P1, PT, R8, 0x1, PT ;  /* 0x000000010800780c */ /* 0x008fc80003f25270 */
[----:B------:R-:W-:-:S05]  /*1330*/  SEL R4, R21, R4, !P1 ;  /* 0x0000000415047207 */ /* 0x000fca0004800000 */
[----:B------:R-:W-:Y:S02]  /*1340*/  IMAD.IADD R5, R3, 0x1, -R4 ;  /* 0x0000000103057824 */ /* 0x000fe400078e0a04 */
[----:B------:R-:W-:Y:S02]  /*1350*/  IMAD.IADD R3, R4, 0x1, -R3 ;  /* 0x0000000104037824 */ /* 0x000fe400078e0a03 */
[----:B------:R-:W-:Y:S02]  /*1360*/  IMAD R21, R5, R8, R21 ;  /* 0x0000000805157224 */ /* 0x000fe400078e0215 */
[----:B------:R-:W-:-:S07]  /*1370*/  IMAD R20, R3, R2, R20 ;  /* 0x0000000203147224 */ /* 0x000fce00078e0214 */
.L_x_16:
[----:B------:R-:W-:Y:S01]  /*1380*/  BAR.SYNC.DEFER_BLOCKING 0x0 ;  /* 0x0000000000007b1d */ /* 0x000fe20000010000 */
[----:B------:R-:W-:Y:S01]  /*1390*/  UISETP.NE.AND UP1, UPT, UR8, 0x2, UPT ;  /* 0x000000020800788c */ /* 0x000fe2000bf25270 */
[----:B------:R-:W-:Y:S02]  /*13a0*/  ISETP.NE.OR P5, PT, R0, 0x2, !P5 ;  /* 0x000000020000780c */ /* 0x000fe40006fa5670 */
[----:B------:R-:W-:-:S06]  /*13b0*/  LOP3.LUT R2, R72, 0x1f, RZ, 0xc0, !PT ;  /* 0x0000001f48027812 */ /* 0x000fcc00078ec0ff */
[----:B------:R-:W-:Y:S05]  /*13c0*/  BRA.U UP1, `(.L_x_17) ;  /* 0x0000001101847547 */ /* 0x000fea000b800000 */
[----:B------:R-:W1:Y:S01]  /*13d0*/  LDCU UR13, c[0x0][0x38c] ;  /* 0x00007180ff0d77ac */ /* 0x000e620008000800 */
[----:B------:R-:W2:Y:S01]  /*13e0*/  LDC R9, c[0x0][0x370] ;  /* 0x0000dc00ff097b82 */ /* 0x000ea20000000800 */
[----:B------:R-:W-:Y:S01]  /*13f0*/  PLOP3.LUT P1, PT, PT, PT, UP2, 0x80, 0x8 ;  /* 0x000000000008781c */ /* 0x000fe20003f2f028 */
[----:B------:R-:W-:Y:S01]  /*1400*/  HFMA2 R12, -RZ, RZ, 0, 0 ;  /* 0x00000000ff0c7431 */ /* 0x000fe200000001ff */
[----:B------:R-:W-:Y:S01]  /*1410*/  ISETP.EQ.OR P4, PT, R2, RZ, P5 ;  /* 0x000000ff0200720c */ /* 0x000fe20002f82670 */
[----:B------:R-:W-:Y:S01]  /*1420*/  IMAD.MOV.U32 R15, RZ, RZ, 0x1 ;  /* 0x00000001ff0f7424 */ /* 0x000fe200078e00ff */
[----:B------:R-:W-:Y:S01]  /*1430*/  PLOP3.LUT P1, PT, P1, PT, PT, 0x8, 0x80 ;  /* 0x000000000080781c */ /* 0x000fe20000f2e170 */
[----:B------:R-:W-:Y:S01]  /*1440*/  IMAD.MOV.U32 R14, RZ, RZ, RZ ;  /* 0x000000ffff0e7224 */ /* 0x000fe200078e00ff */
[----:B------:R-:W-:Y:S01]  /*1450*/  MOV R8, 0x1 ;  /* 0x0000000100087802 */ /* 0x000fe20000000f00 */
[----:B------:R-:W4:Y:S01]  /*1460*/  LDC R0, c[0x0][0x374] ;  /* 0x0000dd00ff007b82 */ /* 0x000f220000000800 */
[----:B------:R-:W-:Y:S01]  /*1470*/  IMAD.MOV.U32 R10, RZ, RZ, RZ ;  /* 0x000000ffff0a7224 */ /* 0x000fe200078e00ff */
[----:B------:R-:W2:Y:S01]  /*1480*/  LDCU.64 UR22, c[0x0][0x348] ;  /* 0x00006900ff1677ac */ /* 0x000ea20008000a00 */
[----:B------:R-:W-:Y:S01]  /*1490*/  UMOV UR6, URZ ;  /* 0x000000ff00067c82 */ /* 0x000fe20008000000 */
[----:B-1----:R-:W-:-:S04]  /*14a0*/  UIADD3 UR5, UPT, UPT, UR13, 0x1f, URZ ;  /* 0x0000001f0d057890 */ /* 0x002fc8000fffe0ff */
[----:B------:R-:W-:-:S04]  /*14b0*/  USHF.R.S32.HI UR4, URZ, 0x1f, UR5 ;  /* 0x0000001fff047899 */ /* 0x000fc80008011405 */
[----:B------:R-:W-:-:S04]  /*14c0*/  ULEA.HI UR4, UR4, UR5, URZ, 0x5 ;  /* 0x0000000504047291 */ /* 0x000fc8000f8f28ff */
[----:B------:R-:W-:Y:S02]  /*14d0*/  USHF.R.S32.HI UR15, URZ, 0x5, UR4 ;  /* 0x00000005ff0f7899 */ /* 0x000fe40008011404 */
[----:B------:R-:W-:Y:S02]  /*14e0*/  UIADD3 UR4, UPT, UPT, UR13, -0x1, URZ ;  /* 0xffffffff0d047890 */ /* 0x000fe4000fffe0ff */
[----:B------:R-:W-:Y:S02]  /*14f0*/  UISETP.LT.U32.AND UP0, UPT, UR15, 0x5, UPT ;  /* 0x000000050f00788c */ /* 0x000fe4000bf01070 */
[----:B------:R-:W-:Y:S02]  /*1500*/  UISETP.GE.U32.AND UP1, UPT, UR4, -0x3f, UPT ;  /* 0xffffffc10400788c */ /* 0x000fe4000bf26070 */
[----:B------:R-:W-:Y:S02]  /*1510*/  USEL UR14, UR15, 0x5, UP0 ;  /* 0x000000050f0e7887 */ /* 0x000fe40008000000 */
[----:B------:R-:W-:-:S02]  /*1520*/  UIADD3 UR13, UPT, UPT, UR13, 0x3e, URZ ;  /* 0x0000003e0d0d7890 */ /* 0x000fc4000fffe0ff */
[----:B------:R-:W-:Y:S02]  /*1530*/  UIADD3 UR5, UPT, UPT, UR14, -0x1, URZ ;  /* 0xffffffff0e057890 */ /* 0x000fe4000fffe0ff */
[----:B------:R-:W-:-:S03]  /*1540*/  UIADD3 UR7, UPT, UPT, UR15, -UR14, URZ ;  /* 0x8000000e0f077290 */ /* 0x000fc6000fffe0ff */
[----:B------:R-:W-:-:S04]  /*1550*/  @UP1 UIADD3 UR5, UPT, UPT, UR14, URZ, URZ ;  /* 0x000000ff0e051290 */ /* 0x000fc8000fffe0ff */
[----:B--2---:R-:W-:-:S12]  /*1560*/  UIADD3 UR5, UPT, UPT, UR5, 0x1, URZ ;  /* 0x0000000105057890 */ /* 0x004fd8000fffe0ff */
.L_x_35:
[----:B------:R-:W-:Y:S01]  /*1570*/  UISETP.NE.AND UP0, UPT, UR37, URZ, UPT ;  /* 0x000000ff2500728c */ /* 0x000fe2000bf05270 */
[----:B------:R-:W1:Y:S08]  /*1580*/  S2UR UR37, SR_CgaCtaId ;  /* 0x00000000002579c3 */ /* 0x000e700000008800 */
[----:B------:R-:W-:Y:S05]  /*1590*/  BRA.U UP0, `(.L_x_18) ;  /* 0x0000000100347547 */ /* 0x000fea000b800000 */
[----:B------:R-:W2:Y:S01]  /*15a0*/  S2R R2, SR_CgaCtaId ;  /* 0x0000000000027919 */ /* 0x000ea20000008800 */
[----:B------:R-:W-:-:S04]  /*15b0*/  MOV R3, 0x400 ;  /* 0x0000040000037802 */ /* 0x000fc80000000f00 */
[----:B--2---:R-:W-:Y:S02]  /*15c0*/  LEA R3, R2, R3, 0x18 ;  /* 0x0000000302037211 */ /* 0x004fe400078ec0ff */
[----:B------:R-:W-:-:S03]  /*15d0*/  SHF.L.U32 R2, R8, 0x1f, RZ ;  /* 0x0000001f08027819 */ /* 0x000fc600000006ff */
[----:B------:R-:W-:-:S04]  /*15e0*/  IMAD R3, R10, 0x8, R3 ;  /* 0x000000080a037824 */ /* 0x000fc800078e0203 */
[----:B------:R-:W2:Y:S02]  /*15f0*/  SYNCS.PHASECHK.TRANS64.TRYWAIT P0, [R3+URZ+0x110], R2 ;  /* 0x00011002030075a7 */ /* 0x000ea400080011ff */
[----:B--2---:R-:W-:Y:S05]  /*1600*/  @!P0 BRA `(.L_x_19) ;  /* 0x0000006800088947 */ /* 0x004fea0003800000 */
.L_x_132:
[----:B------:R-:W-:Y:S01]  /*1610*/  VIADD R10, R10, 0x1 ;  /* 0x000000010a0a7836 */ /* 0x000fe20000000000 */
[----:B------:R2:W-:Y:S04]  /*1620*/  SYNCS.ARRIVE.TRANS64.A1T0 RZ, [R3+URZ+0x100], RZ ;  /* 0x000100ff03ff79a7 */ /* 0x0005e800081000ff */
[----:B------:R-:W-:-:S04]  /*1630*/  ISETP.NE.AND P0, PT, R10, 0x2, PT ;  /* 0x000000020a00780c */ /* 0x000fc80003f05270 */
[----:B------:R-:W-:Y:S02]  /*1640*/  SEL R10, R10, RZ, P0 ;  /* 0x000000ff0a0a7207 */ /* 0x000fe40000000000 */
[----:B--2---:R-:W-:-:S04]  /*1650*/  SEL R3, RZ, 0x1, P0 ;  /* 0x00000001ff037807 */ /* 0x004fc80000000000 */
[----:B------:R-:W-:-:S07]  /*1660*/  LOP3.LUT R8, R8, R3, RZ, 0x3c, !PT ;  /* 0x0000000308087212 */ /* 0x000fce00078e3cff */
.L_x_18:
[----:B------:R-:W-:Y:S01]  /*1670*/  UMOV UR4, 0x400 ;  /* 0x0000040000047882 */ /* 0x000fe20000000000 */
[----:B------:R-:W-:Y:S01]  /*1680*/  SHF.L.U32 R2, R15, 0x1f, RZ ;  /* 0x0000001f0f027819 */ /* 0x000fe200000006ff */
[----:B-1----:R-:W-:Y:S01]  /*1690*/  ULEA UR4, UR37, UR4, 0x18 ;  /* 0x0000000425047291 */ /* 0x002fe2000f8ec0ff */
[----:B------:R-:W-:Y:S01]  /*16a0*/  R2UR UR35, R21 ;  /* 0x00000000152372ca */ /* 0x000fe200000e0000 */
[----:B------:R-:W-:Y:S01]  /*16b0*/  UISETP.GE.U32.AND UP0, UPT, UR13, 0x3f, UPT ;  /* 0x0000003f0d00788c */ /* 0x000fe2000bf06070 */
[----:B------:R-:W-:Y:S01]  /*16c0*/  R2UR UR11, R20 ;  /* 0x00000000140b72ca */ /* 0x000fe200000e0000 */
[----:B------:R-:W-:Y:S01]  /*16d0*/  ULEA UR8, UR6, UR4, 0x3 ;  /* 0x0000000406087291 */ /* 0x000fe2000f8e18ff */
[----:B------:R-:W-:-:S08]  /*16e0*/  UMOV UR24, URZ ;  /* 0x000000ff00187c82 */ /* 0x000fd00008000000 */
[----:B------:R1:W2:Y:S01]  /*16f0*/  SYNCS.PHASECHK.TRANS64.TRYWAIT P0, [UR8+0x28], R2 ;  /* 0x00002802ff0075a7 */ /* 0x0002a20008001108 */
[----:B------:R-:W-:Y:S02]  /*1700*/  USHF.L.U32 UR35, UR35, 0x6, URZ ;  /* 0x0000000623237899 */ /* 0x000fe400080006ff */
[----:B------:R-:W-:Y:S01]  /*1710*/  USHF.L.U32 UR11, UR11, 0x7, URZ ;  /* 0x000000070b0b7899 */ /* 0x000fe200080006ff */
[----:B------:R-:W-:Y:S11]  /*1720*/  BRA.U !UP0, `(.L_x_20) ;  /* 0x0000000108a87547 */ /* 0x000ff6000b800000 */
[----:B------:R-:W-:Y:S01]  /*1730*/  UMOV UR16, URZ ;  /* 0x000000ff00107c82 */ /* 0x000fe20008000000 */
[----:B------:R-:W-:-:S05]  /*1740*/  UMOV UR17, UR6 ;  /* 0x0000000600117c82 */ /* 0x000fca0008000000 */
.L_x_25:
[----:B-1----:R-:W-:Y:S01]  /*1750*/  ULEA UR33, UR17, UR4, 0x3 ;  /* 0x0000000411217291 */ /* 0x002fe2000f8e18ff */
[----:B--2---:R-:W-:Y:S01]  /*1760*/  @!P5 MOV R3, 0x3000 ;  /* 0x000030000003d802 */ /* 0x004fe20000000f00 */
[----:B--2---:R-:W-:Y:S10]  /*1770*/  @P0 BRA `(.L_x_21) ;  /* 0x00000000000c0947 */ /* 0x004ff40003800000 */
[----:B------:R-:W-:-:S04]  /*1780*/  SHF.L.U32 R5, R15, 0x1f, RZ ;  /* 0x0000001f0f057819 */ /* 0x000fc800000006ff */
[----:B------:R-:W2:Y:S02]  /*1790*/  SYNCS.PHASECHK.TRANS64.TRYWAIT P0, [UR33+0x28], R5 ;  /* 0x00002805ff0075a7 */ /* 0x000ea40008001121 */
[----:B--2---:R-:W-:Y:S05]  /*17a0*/  @!P0 BRA `(.L_x_22) ;  /* 0x0000006400b48947 */ /* 0x004fea0003800000 */
.L_x_21:
[----:B------:R2:W-:Y:S01]  /*17b0*/  @!P5 SYNCS.ARRIVE.TRANS64 RZ, [UR33], R3 ;  /* 0x00000003ffffd9a7 */ /* 0x0005e20008000021 */
[----:B------:R-:W-:Y:S04]  /*17c0*/  BSSY.RECONVERGENT B0, `(.L_x_23) ;  /* 0x0000003000007945 */ /* 0x000fe80003800200 */
[----:B------:R-:W-:Y:S05]  /*17d0*/  @P4 BRA `(.L_x_24) ;  /* 0x0000000000044947 */ /* 0x000fea0003800000 */
[----:B------:R-:W-:Y:S05]  /*17e0*/  BPT.TRAP 0x1 ;  /* 0x000000040000795c */ /* 0x000fea0000300000 */
.L_x_24:
[----:B------:R-:W-:Y:S05]  /*17f0*/  BSYNC.RECONVERGENT B0 ;  /* 0x0000000000007941 */ /* 0x000fea0003800200 */
.L_x_23:
[----:B------:R-:W-:Y:S02]  /*1800*/  UIADD3 UR6, UPT, UPT, UR17, 0x1, URZ ;  /* 0x0000000111067890 */ /* 0x000fe4000fffe0ff */
[----:B------:R-:W-:Y:S02]  /*1810*/  ULEA UR32, UR17, UR4, 0xc ;  /* 0x0000000411207291 */ /* 0x000fe4000f8e60ff */
[----:B------:R-:W-:Y:S02]  /*1820*/  UISETP.NE.AND UP0, UPT, UR6, 0x5, UPT ;  /* 0x000000050600788c */ /* 0x000fe4000bf05270 */
[----:B------:R-:W-:Y:S02]  /*1830*/  UIADD3 UR26, UP1, UPT, UR22, 0x80, URZ ;  /* 0x00000080161a7890 */ /* 0x000fe4000ff3e0ff */
[----:B------:R-:W-:Y:S02]  /*1840*/  USEL UR9, URZ, 0x1, UP0 ;  /* 0x00000001ff097887 */ /* 0x000fe40008000000 */
[----:B------:R-:W-:-:S02]  /*1850*/  USEL UR6, UR6, URZ, UP0 ;  /* 0x000000ff06067287 */ /* 0x000fc40008000000 */
[----:B------:R-:W-:Y:S02]  /*1860*/  UIADD3 UR20, UP0, UPT, UR22, 0x180, URZ ;  /* 0x0000018016147890 */ /* 0x000fe4000ff1e0ff */
[----:B------:R-:W-:Y:S01]  /*1870*/  ULEA UR8, UR6, UR4, 0x3 ;  /* 0x0000000406087291 */ /* 0x000fe2000f8e18ff */
[----:B------:R-:W-:Y:S01]  /*1880*/  LOP3.LUT R15, R15, UR9, RZ, 0x3c, !PT ;  /* 0x000000090f0f7c12 */ /* 0x000fe2000f8e3cff */
[----:B------:R-:W-:Y:S02]  /*1890*/  USHF.L.U32 UR34, UR16, 0x5, URZ ;  /* 0x0000000510227899 */ /* 0x000fe400080006ff */
[----:B------:R-:W-:Y:S01]  /*18a0*/  UIADD3.X UR27, UPT, UPT, URZ, UR23, URZ, UP1, !UPT ;  /* 0x00000017ff1b7290 */ /* 0x000fe20008ffe4ff */
[----:B-1----:R-:W-:Y:S01]  /*18b0*/  SHF.L.U32 R2, R15, 0x1f, RZ ;  /* 0x0000001f0f027819 */ /* 0x002fe200000006ff */
[----:B------:R-:W-:Y:S02]  /*18c0*/  UIADD3 UR32, UPT, UPT, UR32, 0x4400, URZ ;  /* 0x0000440020207890 */ /* 0x000fe4000fffe0ff */
[----:B------:R-:W-:Y:S01]  /*18d0*/  UIADD3.X UR21, UPT, UPT, URZ, UR23, URZ, UP0, !UPT ;  /* 0x00000017ff157290 */ /* 0x000fe200087fe4ff */
[----:B------:R1:W1:Y:S01]  /*18e0*/  SYNCS.PHASECHK.TRANS64.TRYWAIT P0, [UR8+0x28], R2 ;  /* 0x00002802ff0075a7 */ /* 0x0002620008001108 */
[----:B------:R-:W-:Y:S01]  /*18f0*/  ULEA UR8, UR17, UR4, 0xd ;  /* 0x0000000411087291 */ /* 0x000fe2000f8e68ff */
[----:B------:R-:W-:Y:S01]  /*1900*/  UMOV UR18, 0x0 ;  /* 0x0000000000127882 */ /* 0x000fe20000000000 */
[----:B------:R-:W-:-:S02]  /*1910*/  UMOV UR19, 0x10000000 ;  /* 0x1000000000137882 */ /* 0x000fc40000000000 */
[----:B------:R-:W-:Y:S01]  /*1920*/  UIADD3 UR8, UPT, UPT, UR8, 0x9400, URZ ;  /* 0x0000940008087890 */ /* 0x000fe2000fffe0ff */
[----:B------:R1:W-:Y:S01]  /*1930*/  UTMALDG.3D [UR32], [UR26], desc[UR18] ;  /* 0x000012201a0075b4 */ /* 0x0003e20008011000 */
[----:B------:R-:W-:Y:S01]  /*1940*/  UMOV UR12, UR36 ;  /* 0x00000024000c7c82 */ /* 0x000fe20008000000 */
[----:B------:R-:W-:Y:S01]  /*1950*/  UMOV UR9, UR33 ;  /* 0x0000002100097c82 */ /* 0x000fe20008000000 */
[----:B------:R-:W-:Y:S01]  /*1960*/  UMOV UR10, UR34 ;  /* 0x00000022000a7c82 */ /* 0x000fe20008000000 */
[----:B------:R-:W-:Y:S01]  /*1970*/  UIADD3 UR16, UPT, UPT, UR16, 0x1, URZ ;  /* 0x0000000110107890 */ /* 0x000fe2000fffe0ff */
[----:B------:R-:W-:Y:S01]  /*1980*/  UMOV UR24, UR5 ;  /* 0x0000000500187c82 */ /* 0x000fe20008000000 */
[----:B------:R-:W-:Y:S02]  /*1990*/  UMOV UR17, UR6 ;  /* 0x0000000600117c82 */ /* 0x000fe40008000000 */
[----:B------:R1:W-:Y:S01]  /*19a0*/  UTMALDG.3D [UR8], [UR20], desc[UR18] ;  /* 0x00001208140075b4 */ /* 0x0003e20008011000 */
[----:B------:R-:W-:-:S09]  /*19b0*/  UISETP.NE.AND UP0, UPT, UR16, UR5, UPT ;  /* 0x000000051000728c */ /* 0x000fd2000bf05270 */
[----:B------:R-:W-:Y:S05]  /*19c0*/  BRA.U UP0, `(.L_x_25) ;  /* 0xfffffffd00607547 */ /* 0x000fea000b83ffff */
.L_x_20:
[----:B-1----:R-:W-:Y:S01]  /*19d0*/  ULEA UR8, UR6, UR4, 0x3 ;  /* 0x0000000406087291 */ /* 0x002fe2000f8e18ff */
[----:B------:R-:W-:Y:S01]  /*19e0*/  SHF.L.U32 R2, R15, 0x1f, RZ ;  /* 0x0000001f0f027819 */ /* 0x000fe200000006ff */
[----:B------:R-:W-:Y:S01]  /*19f0*/  @!P1 SYNCS.ARRIVE.TRANS64.A1T0 RZ, [UR4+0x98], RZ ;  /* 0x000098ffffff99a7 */ /* 0x000fe20008100004 */
[----:B------:R-:W-:-:S06]  /*1a00*/  UISETP.GT.AND UP0, UPT, UR15, UR14, UPT ;  /* 0x0000000e0f00728c */ /* 0x000fcc000bf04270 */
[----:B--2---:R1:W2:Y:S03]  /*1a10*/  SYNCS.PHASECHK.TRANS64.TRYWAIT P0, [UR8+0x28], R2 ;  /* 0x00002802ff0075a7 */ /* 0x0042a60008001108 */
[----:B------:R-:W-:Y:S05]  /*1a20*/  BRA.U !UP0, `(.L_x_26) ;  /* 0x0000000108ac7547 */ /* 0x000fea000b800000 */
[----:B------:R-:W-:Y:S01]  /*1a30*/  UIADD3 UR21, UPT, UPT, UR7, UR24, URZ ;  /* 0x0000001807157290 */ /* 0x000fe2000fffe0ff */
[----:B------:R-:W-:-:S11]  /*1a40*/  UMOV UR25, UR6 ;  /* 0x0000000600197c82 */ /* 0x000fd60008000000 */
.L_x_31:
[----:B-1----:R-:W-:Y:S01]  /*1a50*/  ULEA UR17, UR25, UR4, 0x3 ;  /* 0x0000000419117291 */ /* 0x002fe2000f8e18ff */
[----:B--2---:R-:W-:Y:S01]  /*1a60*/  @!P5 MOV R3, 0x3000 ;  /* 0x000030000003d802 */ /* 0x004fe20000000f00 */
[----:B--2---:R-:W-:Y:S10]  /*1a70*/  @P0 BRA `(.L_x_27) ;  /* 0x00000000000c0947 */ /* 0x004ff40003800000 */
[----:B------:R-:W-:-:S04]  /*1a80*/  SHF.L.U32 R5, R15, 0x1f, RZ ;  /* 0x0000001f0f057819 */ /* 0x000fc800000006ff */
[----:B------:R-:W2:Y:S02]  /*1a90*/  SYNCS.PHASECHK.TRANS64.TRYWAIT P0, [UR17+0x28], R5 ;  /* 0x00002805ff0075a7 */ /* 0x000ea40008001111 */
[----:B--2---:R-:W-:Y:S05]  /*1aa0*/  @!P0 BRA `(.L_x_28) ;  /* 0x00000064000c8947 */ /* 0x004fea0003800000 */
.L_x_27:
[----:B------:R2:W-:Y:S01]  /*1ab0*/  @!P5 SYNCS.ARRIVE.TRANS64 RZ, [UR17], R3 ;  /* 0x00000003ffffd9a7 */ /* 0x0005e20008000011 */
[----:B------:R-:W-:Y:S04]  /*1ac0*/  BSSY.RECONVERGENT B0, `(.L_x_29) ;  /* 0x0000003000007945 */ /* 0x000fe80003800200 */
[----:B------:R-:W-:Y:S05]  /*1ad0*/  @P4 BRA `(.L_x_30) ;  /* 0x0000000000044947 */ /* 0x000fea0003800000 */
[----:B------:R-:W-:Y:S05]  /*1ae0*/  BPT.TRAP 0x1 ;  /* 0x000000040000795c */ /* 0x000fea0000300000 */
.L_x_30:
[----:B------:R-:W-:Y:S05]  /*1af0*/  BSYNC.RECONVERGENT B0 ;  /* 0x0000000000007941 */ /* 0x000fea0003800200 */
.L_x_29:
        /* <DEDUP_REMOVED lines=10> */
[----:B------:R-:W-:Y:S01]  /*1ba0*/  UIADD3 UR16, UPT, UPT, UR16, 0x4400, URZ ;  /* 0x0000440010107890 */ /* 0x000fe2000fffe0ff */
[----:B-1----:R-:W-:Y:S01]  /*1bb0*/  SHF.L.U32 R2, R15, 0x1f, RZ ;  /* 0x0000001f0f027819 */ /* 0x002fe200000006ff */
[----:B------:R-:W-:Y:S02]  /*1bc0*/  UIADD3.X UR31, UPT, UPT, URZ, UR23, URZ, UP1, !UPT ;  /* 0x00000017ff1f7290 */ /* 0x000fe40008ffe4ff */
[----:B------:R-:W-:Y:S01]  /*1bd0*/  UIADD3.X UR29, UPT, UPT, URZ, UR23, URZ, UP0, !UPT ;  /* 0x00000017ff1d7290 */ /* 0x000fe200087fe4ff */
[----:B------:R1:W1:Y:S01]  /*1be0*/  SYNCS.PHASECHK.TRANS64.TRYWAIT P0, [UR8+0x28], R2 ;  /* 0x00002802ff0075a7 */ /* 0x0002620008001108 */
[----:B------:R-:W-:Y:S01]  /*1bf0*/  ULEA UR8, UR25, UR4, 0xd ;  /* 0x0000000419087291 */ /* 0x000fe2000f8e68ff */
[----:B------:R-:W-:Y:S01]  /*1c00*/  UMOV UR26, 0x0 ;  /* 0x00000000001a7882 */ /* 0x000fe20000000000 */
[----:B------:R-:W-:-:S02]  /*1c10*/  UMOV UR27, 0x10000000 ;  /* 0x10000000001b7882 */ /* 0x000fc40000000000 */
[----:B------:R-:W-:Y:S01]  /*1c20*/  UIADD3 UR8, UPT, UPT, UR8, 0x9400, URZ ;  /* 0x0000940008087890 */ /* 0x000fe2000fffe0ff */
[----:B------:R-:W-:Y:S01]  /*1c30*/  UMOV UR19, UR35 ;  /* 0x0000002300137c82 */ /* 0x000fe20008000000 */
[----:B------:R-:W-:Y:S01]  /*1c40*/  UMOV UR20, UR36 ;  /* 0x0000002400147c82 */ /* 0x000fe20008000000 */
[----:B------:R-:W-:Y:S01]  /*1c50*/  UMOV UR12, UR36 ;  /* 0x00000024000c7c82 */ /* 0x000fe20008000000 */
[----:B------:R-:W-:Y:S01]  /*1c60*/  UMOV UR9, UR17 ;  /* 0x0000001100097c82 */ /* 0x000fe20008000000 */
[----:B------:R-:W-:Y:S01]  /*1c70*/  UMOV UR10, UR18 ;  /* 0x00000012000a7c82 */ /* 0x000fe20008000000 */
[----:B------:R1:W-:Y:S01]  /*1c80*/  UTMALDG.3D [UR16], [UR30], desc[UR26] ;  /* 0x00001a101e0075b4 */ /* 0x0003e20008011000 */
[----:B------:R-:W-:Y:S01]  /*1c90*/  UIADD3 UR24, UPT, UPT, UR24, 0x1, URZ ;  /* 0x0000000118187890 */ /* 0x000fe2000fffe0ff */
[----:B------:R-:W-:-:S03]  /*1ca0*/  UMOV UR25, UR6 ;  /* 0x0000000600197c82 */ /* 0x000fc60008000000 */
[----:B------:R-:W-:Y:S01]  /*1cb0*/  UISETP.NE.AND UP0, UPT, UR24, UR21, UPT ;  /* 0x000000151800728c */ /* 0x000fe2000bf05270 */
[----:B------:R1:W-:Y:S08]  /*1cc0*/  UTMALDG.3D [UR8], [UR28], desc[UR26] ;  /* 0x00001a081c0075b4 */ /* 0x0003f00008011000 */
[----:B------:R-:W-:Y:S05]  /*1cd0*/  BRA.U UP0, `(.L_x_31) ;  /* 0xfffffffd005c7547 */ /* 0x000fea000b83ffff */
.L_x_26:
[----:B-1----:R-:W-:Y:S01]  /*1ce0*/  LEA R2, R14, UR4, 0x3 ;  /* 0x000000040e027c11 */ /* 0x002fe2000f8e18ff */
[----:B------:R-:W-:Y:S01]  /*1cf0*/  NOP ;  /* 0x0000000000007918 */ /* 0x000fe20000000000 */
[----:B--2---:R-:W-:Y:S02]  /*1d00*/  SHF.L.U32 R3, R12, 0x1f, RZ ;  /* 0x0000001f0c037819 */ /* 0x004fe400000006ff */
[----:B------:R-:W-:Y:S02]  /*1d10*/  LEA R4, R14, UR4, 0x4 ;  /* 0x000000040e047c11 */ /* 0x000fe4000f8e20ff */
[----:B------:R-:W1:Y:S02]  /*1d20*/  SYNCS.PHASECHK.TRANS64.TRYWAIT P0, [R2+URZ+0xa0], R3 ;  /* 0x0000a003020075a7 */ /* 0x000e6400080011ff */
[----:B-1----:R-:W-:Y:S05]  /*1d30*/  @!P0 BRA `(.L_x_32) ;  /* 0x0000006000808947 */ /* 0x002fea0003800000 */
.L_x_135:
[----:B------:R-:W2:Y:S01]  /*1d40*/  LDS.128 R4, [R4+0x130] ;  /* 0x0001300004047984 */ /* 0x000ea20000000c00 */
[----:B---3--:R-:W-:Y:S01]  /*1d50*/  ISETP.GE.AND P0, PT, R26, 0x1, PT ;  /* 0x000000011a00780c */ /* 0x008fe20003f06270 */
[----:B-1----:R-:W-:Y:S01]  /*1d60*/  VIADD R2, R2, 0xb0 ;  /* 0x000000b002027836 */ /* 0x002fe20000000000 */
[----:B------:R-:W-:Y:S01]  /*1d70*/  @!PT LDS RZ, [RZ] ;  /* 0x00000000fffff984 */ /* 0x000fe20000000800 */
[----:B------:R-:W-:Y:S01]  /*1d80*/  @!PT LDS RZ, [RZ] ;  /* 0x00000000fffff984 */ /* 0x000fe20000000800 */
[----:B------:R-:W-:Y:S01]  /*1d90*/  @!PT LDS RZ, [RZ] ;  /* 0x00000000fffff984 */ /* 0x000fe20000000800 */
[----:B------:R-:W-:Y:S01]  /*1da0*/  @!PT LDS RZ, [RZ] ;  /* 0x00000000fffff984 */ /* 0x000fe20000000800 */
[----:B------:R1:W-:Y:S06]  /*1db0*/  MEMBAR.ALL.CTA ;  /* 0x0000000000007992 */ /* 0x0003ec0000008000 */
[----:B-1----:R-:W1:Y:S01]  /*1dc0*/  FENCE.VIEW.ASYNC.S ;  /* 0x00000000000073c6 */ /* 0x002e620000000000 */
[----:B------:R-:W-:-:S04]  /*1dd0*/  PRMT R2, RZ, 0x654, R2 ;  /* 0x00000654ff027816 */ /* 0x000fc80000000002 */
[----:B-1----:R1:W-:Y:S01]  /*1de0*/  SYNCS.ARRIVE.TRANS64.RED.A1T0 RZ, [R2+URZ], RZ ;  /* 0x000000ff02ff79a7 */ /* 0x0023e200081004ff */
[----:B--2---:R-:W-:-:S13]  /*1df0*/  LOP3.LUT P2, RZ, R6, 0x1, RZ, 0xc0, !PT ;  /* 0x0000000106ff7812 */ /* 0x004fda000784c0ff */
[----:B------:R-:W-:Y:S01]  /*1e00*/  @P2 SHF.R.U32.HI R3, RZ, 0x10, R5 ;  /* 0x00000010ff032819 */ /* 0x000fe20000011605 */
[----:B------:R-:W-:Y:S01]  /*1e10*/  VOTEU.ANY UP0, P2 ;  /* 0x0000000000ff7886 */ /* 0x000fe20001000100 */
[----:B------:R-:W-:Y:S02]  /*1e20*/  @P2 MOV R13, R4 ;  /* 0x00000004000d2202 */ /* 0x000fe40000000f00 */
[----:B------:R-:W-:Y:S02]  /*1e30*/  @P2 R2UR.BROADCAST UR8, R3 ;  /* 0x00000000030822ca */ /* 0x000fe400008e0000 */
[----:B------:R-:W-:-:S11]  /*1e40*/  @P2 LOP3.LUT R11, R5, 0xffff, RZ, 0xc0, !PT ;  /* 0x0000ffff050b2812 */ /* 0x000fd600078ec0ff */
[----:B------:R-:W-:Y:S01]  /*1e50*/  @UP0 UMOV UR36, UR8 ;  /* 0x0000000800240c82 */ /* 0x000fe20008000000 */
[----:B-1----:R-:W-:Y:S05]  /*1e60*/  @!P0 BRA `(.L_x_33) ;  /* 0x0000000000b88947 */ /* 0x002fea0003800000 */
[----:B------:R-:W4:Y:S01]  /*1e70*/  LDC.64 R4, c[0x0][0xb18] ;  /* 0x0002c600ff047b82 */ /* 0x000f220000000a00 */
[----:B------:R-:W-:-:S07]  /*1e80*/  ISETP.NE.AND P3, PT, R26, 0x1, PT ;  /* 0x000000011a00780c */ /* 0x000fce0003f65270 */
[----:B------:R-:W1:Y:S08]  /*1e90*/  LDC.64 R6, c[0x0][0xb10] ;  /* 0x0002c400ff067b82 */ /* 0x000e700000000a00 */
[----:B------:R-:W2:Y:S08]  /*1ea0*/  LDC R16, c[0x0][0xb20] ;  /* 0x0002c800ff107b82 */ /* 0x000eb00000000800 */
[----:B------:R-:W3:Y:S01]  /*1eb0*/  LDC R18, c[0x0][0xb0c] ;  /* 0x0002c300ff127b82 */ /* 0x000ee20000000800 */
[----:B----4-:R-:W-:Y:S01]  /*1ec0*/  IMAD.HI.U32 R17, R0, R5, RZ ;  /* 0x0000000500117227 */ /* 0x010fe200078e00ff */
[----:B------:R-:W-:-:S03]  /*1ed0*/  ISETP.NE.AND P0, PT, R4, 0x1, PT ;  /* 0x000000010400780c */ /* 0x000fc60003f05270 */
[----:B------:R-:W-:-:S03]  /*1ee0*/  IMAD.HI.U32 R5, R11, R5, RZ ;  /* 0x000000050b057227 */ /* 0x000fc600078e00ff */
[----:B------:R-:W4:Y:S01]  /*1ef0*/  LDC.64 R2, c[0x0][0xb28] ;  /* 0x0002ca00ff027b82 */ /* 0x000f220000000a00 */
[----:B-1----:R-:W-:-:S04]  /*1f00*/  IMAD.HI.U32 R20, R9, R6, RZ ;  /* 0x0000000609147227 */ /* 0x002fc800078e00ff */
[----:B------:R-:W-:Y:S01]  /*1f10*/  IMAD.HI.U32 R22, R13, R6, RZ ;  /* 0x000000060d167227 */ /* 0x000fe200078e00ff */
[----:B------:R-:W-:Y:S02]  /*1f20*/  SHF.R.U32.HI R20, RZ, R7, R20 ;  /* 0x00000007ff147219 */ /* 0x000fe40000011614 */
[-C--:B--2---:R-:W-:Y:S02]  /*1f30*/  SHF.R.U32.HI R17, RZ, R16.reuse, R17 ;  /* 0x00000010ff117219 */ /* 0x084fe40000011611 */
[----:B------:R-:W-:Y:S02]  /*1f40*/  SHF.R.U32.HI R16, RZ, R16, R5 ;  /* 0x00000010ff107219 */ /* 0x000fe40000011605 */
[----:B------:R-:W-:Y:S02]  /*1f50*/  SEL R17, R0, R17, !P0 ;  /* 0x0000001100117207 */ /* 0x000fe40004000000 */
[----:B------:R-:W-:Y:S02]  /*1f60*/  SHF.R.U32.HI R22, RZ, R7, R22 ;  /* 0x00000007ff167219 */ /* 0x000fe40000011616 */
[----:B---3--:R-:W-:-:S02]  /*1f70*/  ISETP.NE.AND P1, PT, R18, 0x1, PT ;  /* 0x000000011200780c */ /* 0x008fc40003f25270 */
[----:B------:R-:W-:Y:S02]  /*1f80*/  SEL R5, R11, R16, !P0 ;  /* 0x000000100b057207 */ /* 0x000fe40004000000 */
[----:B------:R-:W-:Y:S02]  /*1f90*/  SEL R19, R9, R20, !P1 ;  /* 0x0000001409137207 */ /* 0x000fe40004800000 */
[----:B------:R-:W-:Y:S01]  /*1fa0*/  SEL R7, R13, R22, !P1 ;  /* 0x000000160d077207 */ /* 0x000fe20004800000 */
[----:B----4-:R-:W-:-:S04]  /*1fb0*/  IMAD.HI.U32 R20, R17, R2, RZ ;  /* 0x0000000211147227 */ /* 0x010fc800078e00ff */
[----:B------:R-:W-:Y:S01]  /*1fc0*/  IMAD.HI.U32 R6, R19, R2, RZ ;  /* 0x0000000213067227 */ /* 0x000fe200078e00ff */
[----:B------:R-:W-:-:S04]  /*1fd0*/  @P3 SHF.R.U32.HI R17, RZ, R3, R20 ;  /* 0x00000003ff113219 */ /* 0x000fc80000011614 */
        /* <DEDUP_REMOVED lines=8> */
[----:B------:R-:W-:-:S04]  /*2060*/  @!P0 IMAD.HI.U32 R16, R7, R2, RZ ;  /* 0x0000000207108227 */ /* 0x000fc800078e00ff */
[----:B------:R-:W-:Y:S01]  /*2070*/  IMAD.MOV R2, RZ, RZ, -R6 ;  /* 0x000000ffff027224 */ /* 0x000fe200078e0a06 */
[----:B------:R-:W-:-:S03]  /*2080*/  @!P0 SHF.R.U32.HI R16, RZ, R3, R16 ;  /* 0x00000003ff108219 */ /* 0x000fc60000011610 */
[----:B------:R-:W-:Y:S01]  /*2090*/  IMAD R2, R26, R2, R5 ;  /* 0x000000021a027224 */ /* 0x000fe200078e0205 */
[----:B------:R-:W-:Y:S02]  /*20a0*/  @!P0 SEL R3, R7, R16, !P3 ;  /* 0x0000001007038207 */ /* 0x000fe40005800000 */
[----:B------:R-:W-:-:S03]  /*20b0*/  IADD3 R16, PT, PT, -R5, RZ, RZ ;  /* 0x000000ff05107210 */ /* 0x000fc60007ffe1ff */
[--C-:B------:R-:W-:Y:S02]  /*20c0*/  @!P0 IMAD.IADD R6, R6, 0x1, -R3.reuse ;  /* 0x0000000106068824 */ /* 0x100fe400078e0a03 */
[----:B------:R-:W-:Y:S01]  /*20d0*/  @!P0 IMAD R3, R2, R19, R3 ;  /* 0x0000001302038224 */ /* 0x000fe200078e0203 */
[----:B------:R-:W-:Y:S01]  /*20e0*/  IADD3 R2, PT, PT, -R7, RZ, RZ ;  /* 0x000000ff07027210 */ /* 0x000fe20007ffe1ff */
[----:B------:R-:W-:Y:S02]  /*20f0*/  @!P0 IMAD R5, R26, R6, R7 ;  /* 0x000000061a058224 */ /* 0x000fe400078e0207 */
[----:B------:R-:W-:Y:S02]  /*2100*/  IMAD R11, R4, R16, R11 ;  /* 0x00000010040b7224 */ /* 0x000fe400078e020b */
[----:B------:R-:W-:Y:S02]  /*2110*/  @!P0 IMAD.MOV.U32 R7, RZ, RZ, R3 ;  /* 0x000000ffff078224 */ /* 0x000fe400078e0003 */
[----:B------:R-:W-:-:S02]  /*2120*/  IMAD R2, R18, R2, R13 ;  /* 0x0000000212027224 */ /* 0x000fc400078e020d */
[----:B------:R-:W-:Y:S02]  /*2130*/  IMAD R11, R5, R4, R11 ;  /* 0x00000004050b7224 */ /* 0x000fe400078e020b */
[----:B------:R-:W-:Y:S02]  /*2140*/  IMAD R13, R7, R18, R2 ;  /* 0x00000012070d7224 */ /* 0x000fe400078e0202 */
.L_x_33:
[----:B------:R-:W1:Y:S02]  /*2150*/  LDCU UR8, c[0x0][0xb30] ;  /* 0x00016600ff0877ac */ /* 0x000e640008000800 */
[----:B-1----:R-:W-:-:S09]  /*2160*/  UISETP.NE.AND UP0, UPT, UR8, 0x1, UPT ;  /* 0x000000010800788c */ /* 0x002fd2000bf05270 */
[----:B------:R-:W-:Y:S05]  /*2170*/  BRA.U UP0, `(.L_x_34) ;  /* 0x0000000100407547 */ /* 0x000fea000b800000 */
[----:B------:R-:W1:Y:S08]  /*2180*/  LDC.64 R4, c[0x0][0xb10] ;  /* 0x0002c400ff047b82 */ /* 0x000e700000000a00 */
[----:B------:R-:W2:Y:S08]  /*2190*/  LDC.64 R2, c[0x0][0xb18] ;  /* 0x0002c600ff027b82 */ /* 0x000eb00000000a00 */
[----:B------:R-:W3:Y:S08]  /*21a0*/  LDC R6, c[0x0][0xb20] ;  /* 0x0002c800ff067b82 */ /* 0x000ef00000000800 */
[----:B------:R-:W4:Y:S01]  /*21b0*/  LDC R16, c[0x0][0xb0c] ;  /* 0x0002c300ff107b82 */ /* 0x000f220000000800 */
[----:B-1----:R-:W-:-:S05]  /*21c0*/  IMAD.HI.U32 R4, R13, R4, RZ ;  /* 0x000000040d047227 */ /* 0x002fca00078e00ff */
[----:B------:R-:W-:Y:S01]  /*21d0*/  SHF.R.U32.HI R4, RZ, R5, R4 ;  /* 0x00000005ff047219 */ /* 0x000fe20000011604 */
[----:B--2---:R-:W-:Y:S01]  /*21e0*/  IMAD.HI.U32 R3, R11, R3, RZ ;  /* 0x000000030b037227 */ /* 0x004fe200078e00ff */
[----:B------:R-:W-:-:S04]  /*21f0*/  ISETP.NE.AND P0, PT, R2, 0x1, PT ;  /* 0x000000010200780c */ /* 0x000fc80003f05270 */
[----:B---3--:R-:W-:-:S04]  /*2200*/  SHF.R.U32.HI R6, RZ, R6, R3 ;  /* 0x00000006ff067219 */ /* 0x008fc80000011603 */
[----:B------:R-:W-:Y:S02]  /*2210*/  SEL R3, R11, R6, !P0 ;  /* 0x000000060b037207 */ /* 0x000fe40004000000 */
[----:B----4-:R-:W-:-:S04]  /*2220*/  ISETP.NE.AND P1, PT, R16, 0x1, PT ;  /* 0x000000011000780c */ /* 0x010fc80003f25270 */
[----:B------:R-:W-:-:S05]  /*2230*/  SEL R4, R13, R4, !P1 ;  /* 0x000000040d047207 */ /* 0x000fca0004800000 */
[----:B------:R-:W-:Y:S02]  /*2240*/  IMAD.IADD R5, R3, 0x1, -R4 ;  /* 0x0000000103057824 */ /* 0x000fe400078e0a04 */
[----:B------:R-:W-:Y:S02]  /*2250*/  IMAD.IADD R3, R4, 0x1, -R3 ;  /* 0x0000000104037824 */ /* 0x000fe400078e0a03 */
[----:B------:R-:W-:Y:S02]  /*2260*/  IMAD R13, R5, R16, R13 ;  /* 0x00000010050d7224 */ /* 0x000fe400078e020d */
[----:B------:R-:W-:-:S07]  /*2270*/  IMAD R11, R3, R2, R11 ;  /* 0x00000002030b7224 */ /* 0x000fce00078e020b */
.L_x_34:
[----:B------:R-:W-:Y:S01]  /*2280*/  VIADD R14, R14, 0x1 ;  /* 0x000000010e0e7836 */ /* 0x000fe20000000000 */
[----:B------:R-:W-:Y:S01]  /*2290*/  PLOP3.LUT P1, PT, PT, PT, PT, 0x80, 0x8 ;  /* 0x000000000008781c */ /* 0x000fe20003f2f070 */
[----:B------:R-:W-:Y:S02]  /*22a0*/  IMAD.IADD R21, R13, 0x1, R60 ;  /* 0x000000010d157824 */ /* 0x000fe400078e023c */
[----:B------:R-:W-:Y:S01]  /*22b0*/  IMAD.IADD R20, R11, 0x1, R58 ;  /* 0x000000010b147824 */ /* 0x000fe200078e023a */
[----:B------:R-:W-:-:S04]  /*22c0*/  ISETP.NE.AND P0, PT, R14, 0x2, PT ;  /* 0x000000020e00780c */ /* 0x000fc80003f05270 */
[----:B------:R-:W-:Y:S02]  /*22d0*/  SEL R3, RZ, 0x1, P0 ;  /* 0x00000001ff037807 */ /* 0x000fe40000000000 */
[----:B------:R-:W-:Y:S02]  /*22e0*/  SEL R14, R14, RZ, P0 ;  /* 0x000000ff0e0e7207 */ /* 0x000fe40000000000 */
[----:B------:R-:W-:Y:S01]  /*22f0*/  LOP3.LUT R12, R12, R3, RZ, 0x3c, !PT ;  /* 0x000000030c0c7212 */ /* 0x000fe200078e3cff */
[----:B------:R-:W-:Y:S06]  /*2300*/  @P2 BRA `(.L_x_35) ;  /* 0xfffffff000982947 */ /* 0x000fec000383ffff */
[----:B------:R-:W-:Y:S01]  /*2310*/  UIADD3 UR4, UPT, UPT, UR4, 0x28, URZ ;  /* 0x0000002804047890 */ /* 0x000fe2000fffe0ff */
[----:B------:R-:W-:-:S03]  /*2320*/  SHF.L.U32 R3, R15, 0x1f, RZ ;  /* 0x0000001f0f037819 */ /* 0x000fc600000006ff */
[----:B------:R-:W-:-:S09]  /*2330*/  ULEA UR5, UR6, UR4, 0x3 ;  /* 0x0000000406057291 */ /* 0x000fd2000f8e18ff */
[----:B------:R-:W1:Y:S02]  /*2340*/  SYNCS.PHASECHK.TRANS64.TRYWAIT P0, [UR5], R3 ;  /* 0x00000003ff0075a7 */ /* 0x000e640008001105 */
[----:B-1----:R-:W-:Y:S05]  /*2350*/  @!P0 BRA `(.L_x_36) ;  /* 0x0000005c000c8947 */ /* 0x002fea0003800000 */
.L_x_137:
[----:B------:R-:W-:-:S04]  /*2360*/  UIADD3 UR6, UPT, UPT, UR6, 0x1, URZ ;  /* 0x0000000106067890 */ /* 0x000fc8000fffe0ff */
[----:B------:R-:W-:-:S04]  /*2370*/  UISETP.NE.AND UP0, UPT, UR6, 0x5, UPT ;  /* 0x000000050600788c */ /* 0x000fc8000bf05270 */
[----:B------:R-:W-:Y:S02]  /*2380*/  USEL UR7, URZ, 0x1, UP0 ;  /* 0x00000001ff077887 */ /* 0x000fe40008000000 */
[----:B------:R-:W-:-:S04]  /*2390*/  USEL UR6, UR6, URZ, UP0 ;  /* 0x000000ff06067287 */ /* 0x000fc80008000000 */
[----:B------:R-:W-:Y:S01]  /*23a0*/  ULEA UR5, UR6, UR4, 0x3 ;  /* 0x0000000406057291 */ /* 0x000fe2000f8e18ff */
[----:B------:R-:W-:-:S04]  /*23b0*/  LOP3.LUT R2, R15, UR7, RZ, 0x3c, !PT ;  /* 0x000000070f027c12 */ /* 0x000fc8000f8e3cff */
[----:B-1----:R-:W-:-:S04]  /*23c0*/  SHF.L.U32 R3, R2, 0x1f, RZ ;  /* 0x0000001f02037819 */ /* 0x002fc800000006ff */
[----:B------:R-:W1:Y:S02]  /*23d0*/  SYNCS.PHASECHK.TRANS64.TRYWAIT P0, [UR5], R3 ;  /* 0x00000003ff0075a7 */ /* 0x000e640008001105 */
[----:B-1----:R-:W-:Y:S05]  /*23e0*/  @!P0 BRA `(.L_x_37) ;  /* 0x0000005c00008947 */ /* 0x002fea0003800000 */
.L_x_139:
        /* <DEDUP_REMOVED lines=9> */
.L_x_141:
        /* <DEDUP_REMOVED lines=9> */
.L_x_143:
[----:B------:R-:W-:-:S04]  /*2510*/  UIADD3 UR6, UPT, UPT, UR6, 0x1, URZ ;  /* 0x0000000106067890 */ /* 0x000fc8000fffe0ff */
[----:B------:R-:W-:-:S04]  /*2520*/  UISETP.NE.AND UP0, UPT, UR6, 0x5, UPT ;  /* 0x000000050600788c */ /* 0x000fc8000bf05270 */
[----:B------:R-:W-:Y:S02]  /*2530*/  USEL UR5, URZ, 0x1, UP0 ;  /* 0x00000001ff057887 */ /* 0x000fe40008000000 */
[----:B------:R-:W-:-:S04]  /*2540*/  USEL UR6, UR6, URZ, UP0 ;  /* 0x000000ff06067287 */ /* 0x000fc80008000000 */
[----:B------:R-:W-:Y:S01]  /*2550*/  ULEA UR6, UR6, UR4, 0x3 ;  /* 0x0000000406067291 */ /* 0x000fe2000f8e18ff */
[----:B-1----:R-:W-:-:S04]  /*2560*/  LOP3.LUT R3, R2, UR5, RZ, 0x3c, !PT ;  /* 0x0000000502037c12 */ /* 0x002fc8000f8e3cff */
[----:B------:R-:W-:Y:S01]  /*2570*/  SHF.L.U32 R3, R3, 0x1f, RZ ;  /* 0x0000001f03037819 */ /* 0x000fe200000006ff */
[----:B----4-:R-:W-:-:S07]  /*2580*/  IMAD.U32 R0, RZ, RZ, UR6 ;  /* 0x00000006ff007e24 */ /* 0x010fce000f8e00ff */
.L_x_40:
[----:B-1----:R1:W2:Y:S02]  /*2590*/  SYNCS.PHASECHK.TRANS64.TRYWAIT P0, [R0+URZ], R3 ;  /* 0x00000003000075a7 */ /* 0x0022a400080011ff */
[----:B--2---:R-:W-:Y:S05]  /*25a0*/  @!P0 NANOSLEEP.SYNCS 0x989680 ;  /* 0x009896800000895d */ /* 0x004fea0003900000 */
[----:B------:R-:W2:Y:S02]  /*25b0*/  @!P0 SYNCS.PHASECHK.TRANS64 P0, [R0+URZ], R3 ;  /* 0x00000003000085a7 */ /* 0x000ea400080010ff */
[----:B--2---:R-:W-:Y:S05]  /*25c0*/  @P0 EXIT ;  /* 0x000000000000094d */ /* 0x004fea0003800000 */
[----:B------:R-:W-:Y:S05]  /*25d0*/  BRA `(.L_x_40) ;  /* 0xfffffffc00ec7947 */ /* 0x000fea000383ffff */
.L_x_17:
[----:B------:R-:W-:-:S04]  /*25e0*/  UISETP.NE.AND UP1, UPT, UR37, URZ, UPT ;  /* 0x000000ff2500728c */ /* 0x000fc8000bf25270 */
[----:B------:R-:W-:-:S09]  /*25f0*/  UISETP.NE.OR UP1, UPT, UR8, 0x1, UP1 ;  /* 0x000000010800788c */ /* 0x000fd20008f25670 */
[----:B------:R-:W-:Y:S05]  /*2600*/  BRA.U UP1, `(.L_x_41) ;  /* 0x0000000501487547 */ /* 0x000fea000b800000 */
[----:B------:R-:W-:Y:S01]  /*2610*/  ISETP.NE.AND P2, PT, R2, RZ, PT ;  /* 0x000000ff0200720c */ /* 0x000fe20003f45270 */
[----:B------:R-:W-:Y:S01]  /*2620*/  IMAD.MOV.U32 R12, RZ, RZ, 0x1 ;  /* 0x00000001ff0c7424 */ /* 0x000fe200078e00ff */
[----:B------:R-:W-:Y:S02]  /*2630*/  CS2R R10, SRZ ;  /* 0x00000000000a7805 */ /* 0x000fe4000001ff00 */
[----:B------:R-:W-:Y:S01]  /*2640*/  CS2R R8, SRZ ;  /* 0x0000000000087805 */ /* 0x000fe2000001ff00 */
[----:B------:R-:W-:Y:S01]  /*2650*/  UMOV UR4, 0x400 ;  /* 0x0000040000047882 */ /* 0x000fe20000000000 */
[----:B------:R-:W-:Y:S01]  /*2660*/  UMOV UR6, URZ ;  /* 0x000000ff00067c82 */ /* 0x000fe20008000000 */
[----:B------:R-:W-:-:S12]  /*2670*/  ULEA UR37, UR37, UR4, 0x18 ;  /* 0x0000000425257291 */ /* 0x000fd8000f8ec0ff */
.L_x_45:
[----:B------:R-:W-:Y:S02]  /*2680*/  LEA R0, R8, UR37, 0x3 ;  /* 0x0000002508007c11 */ /* 0x000fe4000f8e18ff */
[----:B------:R-:W-:-:S03]  /*2690*/  SHF.L.U32 R5, R9, 0x1f, RZ ;  /* 0x0000001f09057819 */ /* 0x000fc600000006ff */
[----:B------:R-:W-:Y:S01]  /*26a0*/  VIADD R4, R0, 0x110 ;  /* 0x0000011000047836 */ /* 0x000fe20000000000 */
[----:B------:R-:W1:Y:S02]  /*26b0*/  SYNCS.PHASECHK.TRANS64.TRYWAIT P0, [R0+URZ+0x100], R5 ;  /* 0x00010005000075a7 */ /* 0x000e6400080011ff */
[----:B-1----:R-:W-:Y:S05]  /*26c0*/  @!P0 BRA `(.L_x_42) ;  /* 0x0000005800908947 */ /* 0x002fea0003800000 */
.L_x_144:
[----:B------:R-:W-:Y:S01]  /*26d0*/  ULEA UR5, UR6, UR37, 0x3 ;  /* 0x0000002506057291 */ /* 0x000fe2000f8e18ff */
[----:B------:R-:W-:Y:S02]  /*26e0*/  PRMT R4, RZ, 0x654, R4 ;  /* 0x00000654ff047816 */ /* 0x000fe40000000004 */
[----:B-1----:R-:W-:Y:S01]  /*26f0*/  SHF.L.U32 R5, R12, 0x1f, RZ ;  /* 0x0000001f0c057819 */ /* 0x002fe200000006ff */
[----:B------:R-:W-:Y:S01]  /*2700*/  UIADD3 UR4, UPT, UPT, UR5, 0xa0, URZ ;  /* 0x000000a005047890 */ /* 0x000fe2000fffe0ff */
[----:B------:R1:W-:Y:S05]  /*2710*/  SYNCS.ARRIVE.TRANS64.RED.A1T0 RZ, [R4+URZ], RZ ;  /* 0x000000ff04ff79a7 */ /* 0x0003ea00081004ff */
[----:B------:R-:W-:Y:S01]  /*2720*/  IMAD.U32 R7, RZ, RZ, UR4 ;  /* 0x00000004ff077e24 */ /* 0x000fe2000f8e00ff */
[----:B------:R-:W2:Y:S04]  /*2730*/  SYNCS.PHASECHK.TRANS64.TRYWAIT P0, [UR5+0xb0], R5 ;  /* 0x0000b005ff0075a7 */ /* 0x000ea80008001105 */
[----:B------:R-:W-:Y:S01]  /*2740*/  PRMT R6, R2, 0x654, R7 ;  /* 0x0000065402067816 */ /* 0x000fe20000000007 */
[----:B-1----:R-:W-:Y:S01]  /*2750*/  @!P2 IMAD.MOV.U32 R4, RZ, RZ, 0x10 ;  /* 0x00000010ff04a424 */ /* 0x002fe200078e00ff */
[----:B--2---:R-:W-:Y:S06]  /*2760*/  @!P0 BRA `(.L_x_43) ;  /* 0x00000058007c8947 */ /* 0x004fec0003800000 */
.L_x_146:
[----:B------:R-:W-:Y:S01]  /*2770*/  ULEA UR4, UR6, UR37, 0x4 ;  /* 0x0000002506047291 */ /* 0x000fe2000f8e20ff */
[----:B------:R-:W-:Y:S01]  /*2780*/  SEL R3, R6, R3, !P2 ;  /* 0x0000000306037207 */ /* 0x000fe20005000000 */
[----:B------:R-:W-:Y:S01]  /*2790*/  UIADD3 UR5, UPT, UPT, UR5, 0xa0, URZ ;  /* 0x000000a005057890 */ /* 0x000fe2000fffe0ff */
[----:B-1----:R-:W-:Y:S01]  /*27a0*/  LEA R0, R11, UR37, 0x3 ;  /* 0x000000250b007c11 */ /* 0x002fe2000f8e18ff */
[----:B------:R-:W-:Y:S01]  /*27b0*/  UIADD3 UR4, UPT, UPT, UR4, 0x130, URZ ;  /* 0x0000013004047890 */ /* 0x000fe2000fffe0ff */
[----:B------:R-:W-:Y:S01]  /*27c0*/  SHF.L.U32 R5, R10, 0x1f, RZ ;  /* 0x0000001f0a057819 */ /* 0x000fe200000006ff */
[----:B------:R1:W-:Y:S01]  /*27d0*/  @!P2 SYNCS.ARRIVE.TRANS64.RED RZ, [R3+URZ], R4 ;  /* 0x0000000403ffa9a7 */ /* 0x0003e200080004ff */
[----:B------:R-:W-:Y:S01]  /*27e0*/  UIADD3 UR6, UPT, UPT, UR6, 0x1, URZ ;  /* 0x0000000106067890 */ /* 0x000fe2000fffe0ff */
[----:B------:R-:W-:-:S03]  /*27f0*/  VIADD R8, R8, 0x1 ;  /* 0x0000000108087836 */ /* 0x000fc60000000000 */
[----:B------:R-:W-:Y:S02]  /*2800*/  UISETP.NE.AND UP0, UPT, UR6, 0x2, UPT ;  /* 0x000000020600788c */ /* 0x000fe4000bf05270 */
[----:B------:R-:W-:Y:S06]  /*2810*/  UGETNEXTWORKID.BROADCAST [UR4], [UR5] ;  /* 0x00000000040073ca */ /* 0x000fec0008000100 */
[----:B------:R-:W-:Y:S01]  /*2820*/  USEL UR4, URZ, 0x1, UP0 ;  /* 0x00000001ff047887 */ /* 0x000fe20008000000 */
[----:B------:R-:W-:Y:S01]  /*2830*/  ISETP.NE.AND P0, PT, R8, 0x2, PT ;  /* 0x000000020800780c */ /* 0x000fe20003f05270 */
[----:B------:R-:W-:Y:S01]  /*2840*/  USEL UR6, UR6, URZ, UP0 ;  /* 0x000000ff06067287 */ /* 0x000fe20008000000 */
[----:B------:R-:W2:Y:S03]  /*2850*/  SYNCS.PHASECHK.TRANS64.TRYWAIT P1, [R0+URZ+0xa0], R5 ;  /* 0x0000a005000075a7 */ /* 0x000ea600080211ff */
[----:B------:R-:W-:Y:S01]  /*2860*/  LOP3.LUT R12, R12, UR4, RZ, 0x3c, !PT ;  /* 0x000000040c0c7c12 */ /* 0x000fe2000f8e3cff */
[----:B-12---:R-:W-:Y:S07]  /*2870*/  @!P1 BRA `(.L_x_44) ;  /* 0x0000005800509947 */ /* 0x006fee0003800000 */
.L_x_147:
[C---:B------:R-:W-:Y:S01]  /*2880*/  LEA R4, R11.reuse, UR37, 0x4 ;  /* 0x000000250b047c11 */ /* 0x040fe2000f8e20ff */
[----:B-1----:R-:W-:Y:S01]  /*2890*/  VIADD R0, R0, 0xb0 ;  /* 0x000000b000007836 */ /* 0x002fe20000000000 */
[----:B------:R-:W-:Y:S01]  /*28a0*/  SEL R8, R8, RZ, P0 ;  /* 0x000000ff08087207 */ /* 0x000fe20000000000 */
[----:B------:R-:W-:-:S03]  /*28b0*/  VIADD R11, R11, 0x1 ;  /* 0x000000010b0b7836 */ /* 0x000fc60000000000 */
[----:B------:R-:W1:Y:S01]  /*28c0*/  LDS.128 R4, [R4+0x130] ;  /* 0x0001300004047984 */ /* 0x000e620000000c00 */
[----:B------:R-:W-:Y:S02]  /*28d0*/  PRMT R0, RZ, 0x654, R0 ;  /* 0x00000654ff007816 */ /* 0x000fe40000000000 */
[C---:B------:R-:W-:Y:S01]  /*28e0*/  ISETP.NE.AND P1, PT, R11.reuse, 0x2, PT ;  /* 0x000000020b00780c */ /* 0x040fe20003f25270 */
[----:B------:R-:W-:Y:S01]  /*28f0*/  @!PT LDS RZ, [RZ] ;  /* 0x00000000fffff984 */ /* 0x000fe20000000800 */
[----:B------:R-:W-:Y:S01]  /*2900*/  @!PT LDS RZ, [RZ] ;  /* 0x00000000fffff984 */ /* 0x000fe20000000800 */
[----:B------:R-:W-:Y:S01]  /*2910*/  @!PT LDS RZ, [RZ] ;  /* 0x00000000fffff984 */ /* 0x000fe20000000800 */
[----:B------:R-:W-:Y:S01]  /*2920*/  @!PT LDS RZ, [RZ] ;  /* 0x00000000fffff984 */ /* 0x000fe20000000800 */
[----:B------:R2:W-:Y:S06]  /*2930*/  MEMBAR.ALL.CTA ;  /* 0x0000000000007992 */ /* 0x0005ec0000008000 */
[----:B--2---:R-:W2:Y:S01]  /*2940*/  FENCE.VIEW.ASYNC.S ;  /* 0x00000000000073c6 */ /* 0x004ea20000000000 */
[----:B------:R-:W-:Y:S01]  /*2950*/  SEL R11, R11, RZ, P1 ;  /* 0x000000ff0b0b7207 */ /* 0x000fe20000800000 */
[----:B--2---:R2:W-:Y:S01]  /*2960*/  SYNCS.ARRIVE.TRANS64.RED.A1T0 RZ, [R0+URZ], RZ ;  /* 0x000000ff00ff79a7 */ /* 0x0045e200081004ff */
[----:B-1----:R-:W-:-:S02]  /*2970*/  LOP3.LUT P3, RZ, R6, 0x1, RZ, 0xc0, !PT ;  /* 0x0000000106ff7812 */ /* 0x002fc4000786c0ff */
[----:B------:R-:W-:-:S04]  /*2980*/  SEL R5, RZ, 0x1, P1 ;  /* 0x00000001ff057807 */ /* 0x000fc80000800000 */
[----:B------:R-:W-:Y:S02]  /*2990*/  LOP3.LUT R10, R10, R5, RZ, 0x3c, !PT ;  /* 0x000000050a0a7212 */ /* 0x000fe400078e3cff */
[----:B--2---:R-:W-:-:S04]  /*29a0*/  SEL R0, RZ, 0x1, P0 ;  /* 0x00000001ff007807 */ /* 0x004fc80000000000 */
[----:B------:R-:W-:Y:S01]  /*29b0*/  LOP3.LUT R9, R9, R0, RZ, 0x3c, !PT ;  /* 0x0000000009097212 */ /* 0x000fe200078e3cff */
[----:B------:R-:W-:Y:S06]  /*29c0*/  @P3 BRA `(.L_x_45) ;  /* 0xfffffffc002c3947 */ /* 0x000fec000383ffff */
[----:B------:R-:W-:Y:S01]  /*29d0*/  ULEA UR5, UR6, UR37, 0x3 ;  /* 0x0000002506057291 */ /* 0x000fe2000f8e18ff */
[----:B------:R-:W-:-:S08]  /*29e0*/  SHF.L.U32 R3, R12, 0x1f, RZ ;  /* 0x0000001f0c037819 */ /* 0x000fd000000006ff */
[----:B------:R-:W1:Y:S02]  /*29f0*/  SYNCS.PHASECHK.TRANS64 P0, [UR5+0xb0], R3 ;  /* 0x0000b003ff0075a7 */ /* 0x000e640008001005 */
[----:B-1----:R-:W-:Y:S05]  /*2a00*/  @P0 BRA `(.L_x_46) ;  /* 0x0000000000080947 */ /* 0x002fea0003800000 */
[----:B------:R-:W1:Y:S02]  /*2a10*/  SYNCS.PHASECHK.TRANS64.TRYWAIT P0, [UR5+0xb0], R3 ;  /* 0x0000b003ff0075a7 */ /* 0x000e640008001105 */
[----:B-1----:R-:W-:Y:S05]  /*2a20*/  @!P0 BRA `(.L_x_47) ;  /* 0x0000005400f88947 */ /* 0x002fea0003800000 */
.L_x_46:
[----:B------:R-:W-:-:S04]  /*2a30*/  UIADD3 UR4, UPT, UPT, UR6, 0x1, URZ ;  /* 0x0000000106047890 */ /* 0x000fc8000fffe0ff */
[----:B------:R-:W-:-:S04]  /*2a40*/  UISETP.NE.AND UP0, UPT, UR4, 0x2, UPT ;  /* 0x000000020400788c */ /* 0x000fc8000bf05270 */
[----:B------:R-:W-:Y:S02]  /*2a50*/  USEL UR7, URZ, 0x1, UP0 ;  /* 0x00000001ff077887 */ /* 0x000fe40008000000 */
[----:B------:R-:W-:-:S04]  /*2a60*/  USEL UR4, UR4, URZ, UP0 ;  /* 0x000000ff04047287 */ /* 0x000fc80008000000 */
[----:B------:R-:W-:Y:S01]  /*2a70*/  ULEA UR4, UR4, UR37, 0x3 ;  /* 0x0000002504047291 */ /* 0x000fe2000f8e18ff */
[----:B-1----:R-:W-:-:S04]  /*2a80*/  LOP3.LUT R3, R12, UR7, RZ, 0x3c, !PT ;  /* 0x000000070c037c12 */ /* 0x002fc8000f8e3cff */
[----:B------:R-:W-:-:S04]  /*2a90*/  SHF.L.U32 R0, R3, 0x1f, RZ ;  /* 0x0000001f03007819 */ /* 0x000fc800000006ff */
[----:B------:R-:W1:Y:S02]  /*2aa0*/  SYNCS.PHASECHK.TRANS64 P0, [UR4+0xb0], R0 ;  /* 0x0000b000ff0075a7 */ /* 0x000e640008001004 */
[----:B-1----:R-:W-:Y:S05]  /*2ab0*/  @P0 EXIT ;  /* 0x000000000000094d */ /* 0x002fea0003800000 */
[----:B------:R-:W-:Y:S02]  /*2ac0*/  SHF.L.U32 R3, R3, 0x1f, RZ ;  /* 0x0000001f03037819 */ /* 0x000fe400000006ff */
[----:B------:R-:W-:-:S07]  /*2ad0*/  MOV R0, UR4 ;  /* 0x0000000400007c02 */ /* 0x000fce0008000f00 */
.L_x_48:
[----:B-1----:R1:W2:Y:S02]  /*2ae0*/  SYNCS.PHASECHK.TRANS64.TRYWAIT P0, [R0+URZ+0xb0], R3 ;  /* 0x0000b003000075a7 */ /* 0x0022a400080011ff */
[----:B--2---:R-:W-:Y:S05]  /*2af0*/  @!P0 NANOSLEEP.SYNCS 0x989680 ;  /* 0x009896800000895d */ /* 0x004fea0003900000 */
[----:B------:R-:W2:Y:S02]  /*2b00*/  @!P0 SYNCS.PHASECHK.TRANS64 P0, [R0+URZ+0xb0], R3 ;  /* 0x0000b003000085a7 */ /* 0x000ea400080010ff */
[----:B--2---:R-:W-:Y:S05]  /*2b10*/  @P0 EXIT ;  /* 0x000000000000094d */ /* 0x004fea0003800000 */
[----:B------:R-:W-:Y:S05]  /*2b20*/  BRA `(.L_x_48) ;  /* 0xfffffffc00ec7947 */ /* 0x000fea000383ffff */
.L_x_41:
[----:B------:R-:W-:-:S09]  /*2b30*/  UISETP.NE.AND UP1, UPT, UR8, URZ, UPT ;  /* 0x000000ff0800728c */ /* 0x000fd2000bf25270 */
[----:B------:R-:W-:Y:S05]  /*2b40*/  BRA.U UP1, `(.L_x_49) ;  /* 0x0000000d01947547 */ /* 0x000fea000b800000 */
[----:B------:R-:W-:Y:S01]  /*2b50*/  UMOV UR4, 0x40 ;  /* 0x0000004000047882 */ /* 0x000fe20000000000 */
[----:B------:R-:W-:Y:S01]  /*2b60*/  NOP ;  /* 0x0000000000007918 */ /* 0x000fe20000000000 */
[----:B------:R-:W-:Y:S01]  /*2b70*/  ULEA UR4, UR37, UR4, 0x18 ;  /* 0x0000000425047291 */ /* 0x000fe2000f8ec0ff */
[----:B------:R-:W-:Y:S02]  /*2b80*/  UMOV UR5, 0x400 ;  /* 0x0000040000057882 */ /* 0x000fe40000000000 */
[----:B------:R-:W-:-:S06]  /*2b90*/  ULEA UR37, UR37, UR5, 0x18 ;  /* 0x0000000525257291 */ /* 0x000fcc000f8ec0ff */
[----:B------:R-:W1:Y:S02]  /*2ba0*/  LDS.U8 R0, [UR4+0x1c] ;  /* 0x00001c04ff007984 */ /* 0x000e640008000000 */
[----:B-1----:R-:W-:-:S13]  /*2bb0*/  ISETP.NE.AND P0, PT, R0, RZ, PT ;  /* 0x000000ff0000720c */ /* 0x002fda0003f05270 */
[----:B------:R-:W-:Y:S05]  /*2bc0*/  @P0 BRA `(.L_x_50) ;  /* 0x0000000000580947 */ /* 0x000fea0003800000 */
[----:B------:R-:W-:-:S13]  /*2bd0*/  ELECT P0, URZ, PT ;  /* 0x0000000000ff782f */ /* 0x000fda0003800000 */
[----:B------:R-:W-:Y:S05]  /*2be0*/  @!P0 BRA `(.L_x_51) ;  /* 0x0000000000608947 */ /* 0x000fea0003800000 */
[----:B------:R-:W-:Y:S01]  /*2bf0*/  UMOV UR5, 0x10 ;  /* 0x0000001000057882 */ /* 0x000fe20000000000 */
[----:B------:R-:W-:Y:S01]  /*2c00*/  HFMA2 R0, -RZ, RZ, 0, 5.9604644775390625e-08 ;  /* 0x00000001ff007431 */ /* 0x000fe200000001ff */
[----:B------:R-:W-:-:S03]  /*2c10*/  MOV R2, 0xffff ;  /* 0x0000ffff00027802 */ /* 0x000fc60000000f00 */
[----:B------:R-:W-:Y:S04]  /*2c20*/  DEPBAR.LE SB1, 0x36 ;  /* 0x00009d800000791a */ /* 0x000fe80000000000 */
[----:B------:R-:W1:Y:S02]  /*2c30*/  UTCATOMSWS.FIND_AND_SET.ALIGN UP0, UR5, UR5 ;  /* 0x00000005000575e3 */ /* 0x000e640008000800 */
[----:B-1----:R-:W-:Y:S01]  /*2c40*/  MOV R3, UR5 ;  /* 0x0000000500037c02 */ /* 0x002fe20008000f00 */
[----:B------:R-:W-:Y:S06]  /*2c50*/  BRA.U UP0, `(.L_x_52) ;  /* 0x0000000100187547 */ /* 0x000fec000b800000 */
.L_x_53:
[----:B------:R-:W-:Y:S05]  /*2c60*/  NANOSLEEP 0x64 ;  /* 0x000000640000795d */ /* 0x000fea0003800000 */
[----:B------:R-:W-:-:S05]  /*2c70*/  UMOV UR5, 0x10 ;  /* 0x0000001000057882 */ /* 0x000fca0000000000 */
[----:B------:R-:W-:Y:S04]  /*2c80*/  DEPBAR.LE SB1, 0x36 ;  /* 0x00009d800000791a */ /* 0x000fe80000000000 */
[----:B------:R-:W1:Y:S02]  /*2c90*/  UTCATOMSWS.FIND_AND_SET.ALIGN UP0, UR5, UR5 ;  /* 0x00000005000575e3 */ /* 0x000e640008000800 */
[----:B-1----:R-:W-:Y:S01]  /*2ca0*/  MOV R3, UR5 ;  /* 0x0000000500037c02 */ /* 0x002fe20008000f00 */
[----:B------:R-:W-:Y:S05]  /*2cb0*/  BRA.U !UP0, `(.L_x_53) ;  /* 0xfffffffd08e87547 */ /* 0x000fea000b83ffff */
.L_x_52:
[-C--:B------:R-:W-:Y:S02]  /*2cc0*/  SHF.L.U32 R2, R2, R3.reuse, RZ ;  /* 0x0000000302027219 */ /* 0x080fe400000006ff */
[----:B------:R-:W-:Y:S01]  /*2cd0*/  SHF.L.U32 R0, R0, R3, RZ ;  /* 0x0000000300007219 */ /* 0x000fe200000006ff */
[----:B------:R-:W-:Y:S02]  /*2ce0*/  IMAD.SHL.U32 R3, R3, 0x20, RZ ;  /* 0x0000002003037824 */ /* 0x000fe400078e00ff */
[----:B------:R1:W-:Y:S04]  /*2cf0*/  ATOMS.OR RZ, [UR4+0x14], R2 ;  /* 0x00001402ffff798c */ /* 0x0003e8000b000004 */
[----:B------:R1:W-:Y:S04]  /*2d00*/  ATOMS.OR RZ, [UR4+0x18], R0 ;  /* 0x00001800ffff798c */ /* 0x0003e8000b000004 */
[----:B------:R1:W-:Y:S01]  /*2d10*/  STS [UR37+0x150], R3 ;  /* 0x00015003ff007988 */ /* 0x0003e20008000825 */
[----:B------:R-:W-:Y:S05]  /*2d20*/  BRA `(.L_x_51) ;  /* 0x0000000000107947 */ /* 0x000fea0003800000 */
.L_x_50:
[----:B------:R-:W-:Y:S02]  /*2d30*/  MOV R0, 0xffffffff ;  /* 0xffffffff00007802 */ /* 0x000fe40000000f00 */
[----:B------:R-:W-:-:S03]  /*2d40*/  MOV R2, 0x2d70 ;  /* 0x00002d7000027802 */ /* 0x000fc60000000f00 */
[----:B------:R1:W-:Y:S04]  /*2d50*/  STS [UR37+0x150], R0 ;  /* 0x00015000ff007988 */ /* 0x0003e80008000825 */
[----:B-1-3-5:R-:W-:Y:S05]  /*2d60*/  CALL.REL.NOINC `($__internal_1_$__cuda_sm10x_tcgen05_guardrail_trap_phase_invalid_during_alloc) ;  /* 0x0000005c00407944 */ /* 0x02afea0003c00000 */
.L_x_51:
[----:B------:R-:W-:Y:S05]  /*2d70*/  WARPSYNC.ALL ;  /* 0x0000000000007948 */ /* 0x000fea0003800000 */
[----:B------:R-:W2:Y:S01]  /*2d80*/  S2UR UR6, SR_CgaCtaId ;  /* 0x00000000000679c3 */ /* 0x000ea20000008800 */
[----:B------:R-:W-:Y:S01]  /*2d90*/  UMOV UR4, 0x400 ;  /* 0x0000040000047882 */ /* 0x000fe20000000000 */
[----:B------:R-:W-:-:S06]  /*2da0*/  NOP ;  /* 0x0000000000007918 */ /* 0x000fcc0000000000 */
[----:B------:R-:W-:Y:S06]  /*2db0*/  BAR.ARV 0x6, 0xa0 ;  /* 0x0182800000007b1d */ /* 0x000fec0000002000 */
[----:B------:R-:W4:Y:S01]  /*2dc0*/  LDCU UR7, c[0x0][0x38c] ;  /* 0x00007180ff0777ac */ /* 0x000f220008000800 */
[----:B------:R-:W-:Y:S01]  /*2dd0*/  IMAD.MOV.U32 R11, RZ, RZ, 0x1 ;  /* 0x00000001ff0b7424 */ /* 0x000fe200078e00ff */
[----:B------:R-:W-:Y:S01]  /*2de0*/  CS2R R8, SRZ ;  /* 0x0000000000087805 */ /* 0x000fe2000001ff00 */
[----:B------:R-:W-:Y:S01]  /*2df0*/  IMAD.MOV.U32 R10, RZ, RZ, RZ ;  /* 0x000000ffff0a7224 */ /* 0x000fe200078e00ff */
[----:B------:R-:W-:Y:S01]  /*2e00*/  UMOV UR18, URZ ;  /* 0x000000ff00127c82 */ /* 0x000fe20008000000 */
[----:B------:R-:W-:Y:S01]  /*2e10*/  UMOV UR17, URZ ;  /* 0x000000ff00117c82 */ /* 0x000fe20008000000 */
[----:B------:R-:W-:Y:S01]  /*2e20*/  UMOV UR22, 0x0 ;  /* 0x0000000000167882 */ /* 0x000fe20000000000 */
[----:B------:R-:W-:Y:S01]  /*2e30*/  UMOV UR23, 0x4200490 ;  /* 0x0420049000177882 */ /* 0x000fe20000000000 */
[----:B------:R-:W-:Y:S01]  /*2e40*/  UMOV UR20, 0x0 ;  /* 0x0000000000147882 */ /* 0x000fe20000000000 */
[----:B------:R-:W-:Y:S01]  /*2e50*/  UMOV UR21, 0x4200490 ;  /* 0x0420049000157882 */ /* 0x000fe20000000000 */
[----:B--2---:R-:W-:Y:S01]  /*2e60*/  ULEA UR6, UR6, UR4, 0x18 ;  /* 0x0000000406067291 */ /* 0x004fe2000f8ec0ff */
[----:B------:R-:W2:Y:S03]  /*2e70*/  LDCU UR4, c[0x0][0x38c] ;  /* 0x00007180ff0477ac */ /* 0x000ea60008000800 */
[----:B------:R-:W-:-:S02]  /*2e80*/  UIADD3 UR11, UPT, UPT, UR6, 0x4400, URZ ;  /* 0x00004400060b7890 */ /* 0x000fc4000fffe0ff */
[----:B----4-:R-:W-:-:S03]  /*2e90*/  UIADD3 UR7, UPT, UPT, UR7, 0x1f, URZ ;  /* 0x0000001f07077890 */ /* 0x010fc6000fffe0ff */
[----:B-1----:R-:W1:Y:S01]  /*2ea0*/  LDS R0, [UR6+0x150] ;  /* 0x00015006ff007984 */ /* 0x002e620008000800 */
[----:B------:R-:W-:Y:S02]  /*2eb0*/  UIADD3 UR12, UPT, UPT, UR6, 0x9400, URZ ;  /* 0x00009400060c7890 */ /* 0x000fe4000fffe0ff */
[----:B------:R-:W-:Y:S02]  /*2ec0*/  USHF.R.S32.HI UR5, URZ, 0x1f, UR7 ;  /* 0x0000001fff057899 */ /* 0x000fe40008011407 */
[----:B------:R-:W-:Y:S02]  /*2ed0*/  USHF.R.U32.HI UR11, URZ, 0x4, UR11 ;  /* 0x00000004ff0b7899 */ /* 0x000fe4000801160b */
[----:B------:R-:W-:Y:S02]  /*2ee0*/  ULEA.HI UR5, UR5, UR7, URZ, 0x5 ;  /* 0x0000000705057291 */ /* 0x000fe4000f8f28ff */
[----:B------:R-:W-:Y:S02]  /*2ef0*/  USHF.R.U32.HI UR12, URZ, 0x4, UR12 ;  /* 0x00000004ff0c7899 */ /* 0x000fe4000801160c */
[----:B------:R-:W-:-:S02]  /*2f00*/  USHF.R.S32.HI UR5, URZ, 0x5, UR5 ;  /* 0x00000005ff057899 */ /* 0x000fc40008011405 */
[----:B------:R-:W-:Y:S02]  /*2f10*/  ULOP3.LUT UR11, UR11, 0x3fff, URZ, 0xc0, !UPT ;  /* 0x00003fff0b0b7892 */ /* 0x000fe4000f8ec0ff */
[----:B------:R-:W-:Y:S02]  /*2f20*/  UISETP.LT.AND UP0, UPT, UR5, 0x1, UPT ;  /* 0x000000010500788c */ /* 0x000fe4000bf01270 */
[----:B------:R-:W-:Y:S02]  /*2f30*/  ULOP3.LUT UR12, UR12, 0x3fff, URZ, 0xc0, !UPT ;  /* 0x00003fff0c0c7892 */ /* 0x000fe4000f8ec0ff */
[----:B------:R-:W-:Y:S02]  /*2f40*/  USEL UR10, UR5, 0x1, !UP0 ;  /* 0x00000001050a7887 */ /* 0x000fe4000c000000 */
[----:B------:R-:W-:Y:S02]  /*2f50*/  ULOP3.LUT UR11, UR11, 0x10000, URZ, 0xfc, !UPT ;  /* 0x000100000b0b7892 */ /* 0x000fe4000f8efcff */
[----:B------:R-:W-:-:S02]  /*2f60*/  ULOP3.LUT UR12, UR12, 0x10000, URZ, 0xfc, !UPT ;  /* 0x000100000c0c7892 */ /* 0x000fc4000f8efcff */
[----:B------:R-:W-:Y:S02]  /*2f70*/  UIADD3 UR10, UPT, UPT, -UR10, URZ, URZ ;  /* 0x000000ff0a0a7290 */ /* 0x000fe4000fffe1ff */
[----:B--2---:R-:W-:Y:S01]  /*2f80*/  UISETP.GE.AND UP3, UPT, UR4, 0x1, UPT ;  /* 0x000000010400788c */ /* 0x004fe2000bf66270 */
[----:B-1----:R-:W-:-:S15]  /*2f90*/  R2UR UR19, R0 ;  /* 0x00000000001372ca */ /* 0x002fde00000e0000 */
.L_x_60:
[----:B------:R-:W-:Y:S02]  /*2fa0*/  LEA R0, R10, UR6, 0x3 ;  /* 0x000000060a007c11 */ /* 0x000fe4000f8e18ff */
[----:B------:R-:W-:Y:S02]  /*2fb0*/  SHF.L.U32 R5, R9, 0x1f, RZ ;  /* 0x0000001f09057819 */ /* 0x000fe400000006ff */
[----:B------:R-:W-:Y:S01]  /*2fc0*/  PLOP3.LUT P0, PT, PT, PT, UP3, 0x80, 0x8 ;  /* 0x000000000008781c */ /* 0x000fe20003f0f038 */
[----:B------:R-:W-:Y:S01]  /*2fd0*/  VIADD R3, R0, 0xb0 ;  /* 0x000000b000037836 */ /* 0x000fe20000000000 */
[----:B-1----:R-:W1:Y:S02]  /*2fe0*/  SYNCS.PHASECHK.TRANS64.TRYWAIT P1, [R0+URZ+0xa0], R5 ;  /* 0x0000a005000075a7 */ /* 0x002e6400080211ff */
[----:B-1--4-:R-:W-:Y:S09]  /*2ff0*/  @!P1 BRA `(.L_x_54) ;  /* 0x00000050009c9947 */ /* 0x012ff20003800000 */
.L_x_149:
[----:B------:R-:W-:Y:S01]  /*3000*/  LEA R4, R10, UR6, 0x4 ;  /* 0x000000060a047c11 */ /* 0x000fe2000f8e20ff */
[----:B------:R-:W-:Y:S01]  /*3010*/  @UP3 ULEA UR4, UR17, UR6, 0x3 ;  /* 0x0000000611043291 */ /* 0x000fe2000f8e18ff */
[----:B------:R-:W-:Y:S01]  /*3020*/  PLOP3.LUT P2, PT, PT, PT, PT, 0x80, 0x8 ;  /* 0x000000000008781c */ /* 0x000fe20003f4f070 */
[----:B------:R-:W-:Y:S01]  /*3030*/  ULEA UR8, UR18, UR6, 0x3 ;  /* 0x0000000612087291 */ /* 0x000fe2000f8e18ff */
[----:B------:R-:W-:Y:S02]  /*3040*/  PRMT R3, RZ, 0x654, R3 ;  /* 0x00000654ff037816 */ /* 0x000fe40000000003 */
[----:B-1----:R-:W1:Y:S01]  /*3050*/  LDS.128 R4, [R4+0x130] ;  /* 0x0001300004047984 */ /* 0x002e620000000c00 */
[----:B------:R-:W-:Y:S02]  /*3060*/  @P0 SHF.L.U32 R2, R8, 0x1f, RZ ;  /* 0x0000001f08020819 */ /* 0x000fe400000006ff */
[----:B------:R-:W-:Y:S01]  /*3070*/  SHF.L.U32 R0, R11, 0x1f, RZ ;  /* 0x0000001f0b007819 */ /* 0x000fe200000006ff */
[----:B------:R-:W-:Y:S01]  /*3080*/  @!PT LDS RZ, [RZ] ;  /* 0x00000000fffff984 */ /* 0x000fe20000000800 */
[----:B------:R-:W-:Y:S01]  /*3090*/  @!PT LDS RZ, [RZ] ;  /* 0x00000000fffff984 */ /* 0x000fe20000000800 */
[----:B------:R-:W-:Y:S01]  /*30a0*/  @!PT LDS RZ, [RZ] ;  /* 0x00000000fffff984 */ /* 0x000fe20000000800 */
[----:B------:R-:W-:Y:S01]  /*30b0*/  @!PT LDS RZ, [RZ] ;  /* 0x00000000fffff984 */ /* 0x000fe20000000800 */
[----:B------:R2:W-:Y:S06]  /*30c0*/  MEMBAR.ALL.CTA ;  /* 0x0000000000007992 */ /* 0x0005ec0000008000 */
[----:B--2---:R-:W2:Y:S02]  /*30d0*/  FENCE.VIEW.ASYNC.S ;  /* 0x00000000000073c6 */ /* 0x004ea40000000000 */
[----:B--2---:R2:W-:Y:S01]  /*30e0*/  SYNCS.ARRIVE.TRANS64.RED.A1T0 RZ, [R3+URZ], RZ ;  /* 0x000000ff03ff79a7 */ /* 0x0045e200081004ff */
[----:B------:R2:W4:Y:S01]  /*30f0*/  @P0 SYNCS.PHASECHK.TRANS64.TRYWAIT P2, [UR4], R2 ;  /* 0x00000002ff0005a7 */ /* 0x0005220008041104 */
[----:B------:R-:W-:Y:S01]  /*3100*/  ULEA.HI UR4, UR18, UR18, URZ, 0x1 ;  /* 0x0000001212047291 */ /* 0x000fe2000f8f08ff */
[----:B-1----:R-:W-:-:S03]  /*3110*/  LOP3.LUT P1, RZ, R6, 0x1, RZ, 0xc0, !PT ;  /* 0x0000000106ff7812 */ /* 0x002fc6000782c0ff */
[----:B------:R-:W-:Y:S02]  /*3120*/  USHF.L.U32 UR9, UR4, 0x6, URZ ;  /* 0x0000000604097899 */ /* 0x000fe400080006ff */
[----:B------:R-:W-:Y:S02]  /*3130*/  ULOP3.LUT UR4, UR4, 0xffe, URZ, 0xc0, !UPT ;  /* 0x00000ffe04047892 */ /* 0x000fe4000f8ec0ff */
[----:B------:R-:W-:Y:S02]  /*3140*/  ULOP3.LUT UR9, UR9, 0xffffff80, URZ, 0xc0, !UPT ;  /* 0xffffff8009097892 */ /* 0x000fe4000f8ec0ff */
[----:B------:R-:W-:Y:S02]  /*3150*/  UIADD3 UR4, UPT, UPT, -UR4, UR18, URZ ;  /* 0x0000001204047290 */ /* 0x000fe4000fffe1ff */
[----:B------:R-:W-:Y:S01]  /*3160*/  UIADD3 UR9, UPT, UPT, UR19, UR9, URZ ;  /* 0x0000000913097290 */ /* 0x000fe2000fffe0ff */
[----:B------:R-:W1:Y:S03]  /*3170*/  SYNCS.PHASECHK.TRANS64.TRYWAIT P0, [UR8+0xe0], R0 ;  /* 0x0000e000ff0075a7 */ /* 0x000e660008001108 */
[----:B------:R-:W-:Y:S01]  /*3180*/  ULEA UR9, UR4, UR9, 0x14 ;  /* 0x0000000904097291 */ /* 0x000fe2000f8ea0ff */
[----:B-12-4-:R-:W-:Y:S11]  /*3190*/  @!P0 BRA `(.L_x_55) ;  /* 0x0000005000488947 */ /* 0x016ff60003800000 */
.L_x_151:
[----:B------:R-:W-:Y:S01]  /*31a0*/  IADD3 R10, PT, PT, R10, 0x1, RZ ;  /* 0x000000010a0a7810 */ /* 0x000fe20007ffe0ff */
[----:B------:R-:W-:Y:S06]  /*31b0*/  BRA.U !UP3, `(.L_x_56) ;  /* 0x000000010b987547 */ /* 0x000fec000b800000 */
[----:B------:R-:W-:Y:S01]  /*31c0*/  UPLOP3.LUT UP4, UPT, UPT, UPT, UPT, 0x40, 0x4 ;  /* 0x000000000004789c */ /* 0x000fe20003f8e870 */
[----:B------:R-:W-:Y:S01]  /*31d0*/  UMOV UR16, UR10 ;  /* 0x0000000a00107c82 */ /* 0x000fe20008000000 */
[----:B------:R-:W-:Y:S01]  /*31e0*/  UMOV UR15, UR5 ;  /* 0x00000005000f7c82 */ /* 0x000fe20008000000 */
[----:B------:R-:W-:-:S08]  /*31f0*/  UMOV UR14, UR17 ;  /* 0x00000011000e7c82 */ /* 0x000fd00008000000 */
.L_x_59:
[----:B------:R-:W-:Y:S02]  /*3200*/  UIADD3 UR16, UPT, UPT, UR16, 0x1, URZ ;  /* 0x0000000110107890 */ /* 0x000fe4000fffe0ff */
[----:B--2---:R-:W-:Y:S02]  /*3210*/  ULEA UR7, UR14, UR6, 0x3 ;  /* 0x000000060e077291 */ /* 0x004fe4000f8e18ff */
[----:B------:R-:W-:Y:S01]  /*3220*/  UISETP.NE.AND UP0, UPT, UR16, URZ, UPT ;  /* 0x000000ff1000728c */ /* 0x000fe2000bf05270 */
[----:B----4-:R-:W-:Y:S10]  /*3230*/  @P2 BRA `(.L_x_57) ;  /* 0x00000000000c2947 */ /* 0x010ff40003800000 */
[----:B-1----:R-:W-:Y:S04]  /*3240*/  SHF.L.U32 R3, R8, 0x1f, RZ ;  /* 0x0000001f08037819 */ /* 0x002fe800000006ff */
[----:B------:R-:W1:Y:S02]  /*3250*/  SYNCS.PHASECHK.TRANS64.TRYWAIT P0, [UR7], R3 ;  /* 0x00000003ff0075a7 */ /* 0x000e640008001107 */
[----:B-1----:R-:W-:Y:S05]  /*3260*/  @!P0 BRA `(.L_x_58) ;  /* 0x00000050002c8947 */ /* 0x002fea0003800000 */
.L_x_57:
[----:B------:R-:W-:Y:S01]  /*3270*/  UISETP.NE.AND UP1, UPT, UR15, 0x1, UPT ;  /* 0x000000010f00788c */ /* 0x000fe2000bf25270 */
[----:B------:R-:W-:Y:S01]  /*3280*/  PLOP3.LUT P2, PT, PT, PT, PT, 0x80, 0x8 ;  /* 0x000000000008781c */ /* 0x000fe20003f4f070 */
[----:B------:R-:W-:Y:S02]  /*3290*/  UIADD3 UR17, UPT, UPT, UR14, 0x1, URZ ;  /* 0x000000010e117890 */ /* 0x000fe4000fffe0ff */
[----:B------:R-:W-:Y:S02]  /*32a0*/  ULEA UR24, UR14, UR12, 0x9 ;  /* 0x0000000c0e187291 */ /* 0x000fe4000f8e48ff */
[----:B------:R-:W-:Y:S01]  /*32b0*/  UISETP.NE.AND UP2, UPT, UR17, 0x5, UPT ;  /* 0x000000051100788c */ /* 0x000fe2000bf45270 */
[----:B------:R-:W-:Y:S01]  /*32c0*/  PLOP3.LUT P0, PT, PT, PT, UP1, 0x80, 0x8 ;  /* 0x000000000008781c */ /* 0x000fe20003f0f018 */
[----:B------:R-:W-:Y:S02]  /*32d0*/  ULEA UR26, UR14, UR11, 0x8 ;  /* 0x0000000b0e1a7291 */ /* 0x000fe4000f8e40ff */
[----:B------:R-:W-:Y:S02]  /*32e0*/  USEL UR13, URZ, 0x1, UP2 ;  /* 0x00000001ff0d7887 */ /* 0x000fe40009000000 */
[----:B------:R-:W-:Y:S02]  /*32f0*/  USEL UR17, UR17, URZ, UP2 ;  /* 0x000000ff11117287 */ /* 0x000fe40009000000 */
[----:B------:R-:W-:Y:S02]  /*3300*/  UIADD3 UR30, UPT, UPT, UR24, 0x2, URZ ;  /* 0x00000002181e7890 */ /* 0x000fe4000fffe0ff */
[----:B------:R-:W-:Y:S01]  /*3310*/  @UP1 ULEA UR4, UR17, UR6, 0x3 ;  /* 0x0000000611041291 */ /* 0x000fe2000f8e18ff */
[----:B------:R-:W-:Y:S01]  /*3320*/  LOP3.LUT R8, R8, UR13, RZ, 0x3c, !PT ;  /* 0x0000000d08087c12 */ /* 0x000fe2000f8e3cff */
[----:B------:R-:W-:Y:S02]  /*3330*/  UIADD3 UR28, UPT, UPT, UR26, 0x2, URZ ;  /* 0x000000021a1c7890 */ /* 0x000fe4000fffe0ff */
[----:B------:R-:W-:Y:S01]  /*3340*/  UIADD3 UR7, UPT, UPT, UR7, 0x28, URZ ;  /* 0x0000002807077890 */ /* 0x000fe2000fffe0ff */
[----:B-1----:R-:W-:Y:S01]  /*3350*/  @P0 SHF.L.U32 R0, R8, 0x1f, RZ ;  /* 0x0000001f08000819 */ /* 0x002fe200000006ff */
[----:B------:R-:W-:Y:S01]  /*3360*/  UMOV UR25, 0x80004020 ;  /* 0x8000402000197882 */ /* 0x000fe20000000000 */
[----:B------:R-:W-:Y:S01]  /*3370*/  UMOV UR27, 0x80004020 ;  /* 0x80004020001b7882 */ /* 0x000fe20000000000 */
[----:B------:R-:W-:Y:S01]  /*3380*/  UMOV UR31, 0x80004020 ;  /* 0x80004020001f7882 */ /* 0x000fe20000000000 */
[----:B------:R2:W4:Y:S01]  /*3390*/  @P0 SYNCS.PHASECHK.TRANS64.TRYWAIT P2, [UR4], R0 ;  /* 0x00000000ff0005a7 */ /* 0x0005220008041104 */
[----:B------:R-:W-:Y:S01]  /*33a0*/  UIADD3 UR15, UPT, UPT, UR15, -0x1, URZ ;  /* 0xffffffff0f0f7890 */ /* 0x000fe2000fffe0ff */
[----:B------:R2:W-:Y:S01]  /*33b0*/  UTCHMMA gdesc[UR26], gdesc[UR24], tmem[UR9], tmem[UR22], idesc[UR23], UP4 ;  /* 0x00ff16181a0075ea */ /* 0x0005e2000a000009 */
[----:B------:R-:W-:Y:S01]  /*33c0*/  UPLOP3.LUT UP4, UPT, UPT, UPT, UPT, 0x80, 0x8 ;  /* 0x000000000008789c */ /* 0x000fe20003f8f070 */
[----:B------:R-:W-:Y:S01]  /*33d0*/  UMOV UR29, 0x80004020 ;  /* 0x80004020001d7882 */ /* 0x000fe20000000000 */
[----:B------:R-:W-:Y:S01]  /*33e0*/  UMOV UR14, UR17 ;  /* 0x00000011000e7c82 */ /* 0x000fe20008000000 */
[----:B------:R2:W-:Y:S01]  /*33f0*/  UTCHMMA gdesc[UR28], gdesc[UR30], tmem[UR9], tmem[UR20], idesc[UR21], UPT ;  /* 0x00ff141e1c0075ea */ /* 0x0005e2000b800009 */
[----:B------:R2:W-:Y:S01]  /*3400*/  UTCBAR [UR7], URZ ;  /* 0x000000ff070073e9 */ /* 0x0005e200080000ff */
[----:B------:R-:W-:Y:S06]  /*3410*/  BRA.U UP0, `(.L_x_59) ;  /* 0xfffffffd00787547 */ /* 0x000fec000b83ffff */
.L_x_56:
[----:B------:R-:W-:Y:S01]  /*3420*/  UIADD3 UR18, UPT, UPT, UR18, 0x1, URZ ;  /* 0x0000000112127890 */ /* 0x000fe2000fffe0ff */
[C---:B------:R-:W-:Y:S01]  /*3430*/  ISETP.NE.AND P0, PT, R10.reuse, 0x2, PT ;  /* 0x000000020a00780c */ /* 0x040fe20003f05270 */
[----:B------:R-:W-:Y:S02]  /*3440*/  UIADD3 UR8, UPT, UPT, UR8, 0xc0, URZ ;  /* 0x000000c008087890 */ /* 0x000fe4000fffe0ff */
[----:B------:R-:W-:Y:S01]  /*3450*/  UISETP.NE.AND UP0, UPT, UR18, 0x4, UPT ;  /* 0x000000041200788c */ /* 0x000fe2000bf05270 */
[----:B-12---:R-:W-:Y:S02]  /*3460*/  SEL R0, RZ, 0x1, P0 ;  /* 0x00000001ff007807 */ /* 0x006fe40000000000 */
[----:B------:R-:W-:Y:S01]  /*3470*/  SEL R10, R10, RZ, P0 ;  /* 0x000000ff0a0a7207 */ /* 0x000fe20000000000 */
[----:B------:R-:W-:Y:S01]  /*3480*/  USEL UR4, URZ, 0x1, UP0 ;  /* 0x00000001ff047887 */ /* 0x000fe20008000000 */
[----:B------:R-:W-:Y:S01]  /*3490*/  LOP3.LUT R9, R9, R0, RZ, 0x3c, !PT ;  /* 0x0000000009097212 */ /* 0x000fe200078e3cff */
[----:B------:R-:W-:Y:S01]  /*34a0*/  USEL UR18, UR18, URZ, UP0 ;  /* 0x000000ff12127287 */ /* 0x000fe20008000000 */
[----:B------:R1:W-:Y:S03]  /*34b0*/  UTCBAR [UR8], URZ ;  /* 0x000000ff080073e9 */ /* 0x0003e600080000ff */
[----:B------:R-:W-:Y:S01]  /*34c0*/  LOP3.LUT R11, R11, UR4, RZ, 0x3c, !PT ;  /* 0x000000040b0b7c12 */ /* 0x000fe2000f8e3cff */
[----:B------:R-:W-:Y:S07]  /*34d0*/  @P1 BRA `(.L_x_60) ;  /* 0xfffffff800b01947 */ /* 0x000fee000383ffff */
[----:B------:R-:W2:Y:S01]  /*34e0*/  S2UR UR4, SR_CgaCtaId ;  /* 0x00000000000479c3 */ /* 0x000ea20000008800 */
[----:B------:R-:W-:Y:S01]  /*34f0*/  ELECT P0, URZ, PT ;  /* 0x0000000000ff782f */ /* 0x000fe20003800000 */
[----:B------:R-:W-:Y:S01]  /*3500*/  IMAD.MOV.U32 R0, RZ, RZ, 0x1 ;  /* 0x00000001ff007424 */ /* 0x000fe200078e00ff */
[----:B------:R-:W-:Y:S01]  /*3510*/  UIADD3 UR6, UPT, UPT, UR6, 0xe0, URZ ;  /* 0x000000e006067890 */ /* 0x000fe2000fffe0ff */
[----:B------:R-:W-:Y:S01]  /*3520*/  SHF.L.U32 R3, R11, 0x1f, RZ ;  /* 0x0000001f0b037819 */ /* 0x000fe200000006ff */
[----:B------:R-:W-:-:S03]  /*3530*/  UMOV UR5, 0x40 ;  /* 0x0000004000057882 */ /* 0x000fc60000000000 */
[----:B------:R-:W-:Y:S01]  /*3540*/  UVIRTCOUNT.DEALLOC.SMPOOL 0x80 ;  /* 0x000000800000784c */ /* 0x000fe20000000000 */
[----:B--2---:R-:W-:Y:S02]  /*3550*/  ULEA UR4, UR4, UR5, 0x18 ;  /* 0x0000000504047291 */ /* 0x004fe4000f8ec0ff */
[----:B------:R-:W-:-:S07]  /*3560*/  ULEA UR5, UR18, UR6, 0x3 ;  /* 0x0000000612057291 */ /* 0x000fce000f8e18ff */
[----:B------:R2:W-:Y:S02]  /*3570*/  @P0 STS.U8 [UR4+0x1c], R0 ;  /* 0x00001c00ff000988 */ /* 0x0005e40008000004 */
[----:B------:R-:W3:Y:S02]  /*3580*/  SYNCS.PHASECHK.TRANS64.TRYWAIT P0, [UR5], R3 ;  /* 0x00000003ff0075a7 */ /* 0x000ee40008001105 */
[----:B--23--:R-:W-:Y:S05]  /*3590*/  @!P0 BRA `(.L_x_61) ;  /* 0x0000004c00788947 */ /* 0x00cfea0003800000 */
.L_x_154:
[----:B------:R-:W-:-:S04]  /*35a0*/  UIADD3 UR7, UPT, UPT, UR18, 0x1, URZ ;  /* 0x0000000112077890 */ /* 0x000fc8000fffe0ff */
[----:B------:R-:W-:-:S04]  /*35b0*/  UISETP.NE.AND UP0, UPT, UR7, 0x4, UPT ;  /* 0x000000040700788c */ /* 0x000fc8000bf05270 */
[----:B-1----:R-:W-:Y:S02]  /*35c0*/  USEL UR8, URZ, 0x1, UP0 ;  /* 0x00000001ff087887 */ /* 0x002fe40008000000 */
[----:B------:R-:W-:-:S04]  /*35d0*/  USEL UR7, UR7, URZ, UP0 ;  /* 0x000000ff07077287 */ /* 0x000fc80008000000 */
[----:B------:R-:W-:Y:S01]  /*35e0*/  ULEA UR5, UR7, UR6, 0x3 ;  /* 0x0000000607057291 */ /* 0x000fe2000f8e18ff */
[----:B------:R-:W-:-:S04]  /*35f0*/  LOP3.LUT R2, R11, UR8, RZ, 0x3c, !PT ;  /* 0x000000080b027c12 */ /* 0x000fc8000f8e3cff */
[----:B--2---:R-:W-:-:S04]  /*3600*/  SHF.L.U32 R3, R2, 0x1f, RZ ;  /* 0x0000001f02037819 */ /* 0x004fc800000006ff */
[----:B------:R-:W1:Y:S02]  /*3610*/  SYNCS.PHASECHK.TRANS64.TRYWAIT P0, [UR5], R3 ;  /* 0x00000003ff0075a7 */ /* 0x000e640008001105 */
[----:B-1----:R-:W-:Y:S05]  /*3620*/  @!P0 BRA `(.L_x_62) ;  /* 0x0000004c006c8947 */ /* 0x002fea0003800000 */
.L_x_156:
        /* <DEDUP_REMOVED lines=9> */
.L_x_158:
[----:B------:R-:W-:-:S04]  /*36c0*/  UIADD3 UR7, UPT, UPT, UR7, 0x1, URZ ;  /* 0x0000000107077890 */ /* 0x000fc8000fffe0ff */
[----:B------:R-:W-:-:S04]  /*36d0*/  UISETP.NE.AND UP0, UPT, UR7, 0x4, UPT ;  /* 0x000000040700788c */ /* 0x000fc8000bf05270 */
[----:B------:R-:W-:Y:S02]  /*36e0*/  USEL UR5, URZ, 0x1, UP0 ;  /* 0x00000001ff057887 */ /* 0x000fe40008000000 */
[----:B------:R-:W-:-:S04]  /*36f0*/  USEL UR7, UR7, URZ, UP0 ;  /* 0x000000ff07077287 */ /* 0x000fc80008000000 */
[----:B------:R-:W-:Y:S01]  /*3700*/  ULEA UR7, UR7, UR6, 0x3 ;  /* 0x0000000607077291 */ /* 0x000fe2000f8e18ff */
[----:B-1----:R-:W-:-:S04]  /*3710*/  LOP3.LUT R3, R2, UR5, RZ, 0x3c, !PT ;  /* 0x0000000502037c12 */ /* 0x002fc8000f8e3cff */
[----:B------:R-:W-:-:S04]  /*3720*/  SHF.L.U32 R3, R3, 0x1f, RZ ;  /* 0x0000001f03037819 */ /* 0x000fc800000006ff */
[----:B------:R-:W1:Y:S02]  /*3730*/  SYNCS.PHASECHK.TRANS64.TRYWAIT P0, [UR7], R3 ;  /* 0x00000003ff0075a7 */ /* 0x000e640008001107 */
[----:B-1----:R-:W-:Y:S05]  /*3740*/  @!P0 BRA `(.L_x_64) ;  /* 0x0000004c00548947 */ /* 0x002fea0003800000 */
.L_x_160:
[----:B------:R-:W-:Y:S01]  /*3750*/  NOP ;  /* 0x0000000000007918 */ /* 0x000fe20000000000 */
[----:B-1----:R-:W1:Y:S01]  /*3760*/  LDS R0, [UR4+0x14] ;  /* 0x00001404ff007984 */ /* 0x002e620008000800 */
[----:B------:R-:W-:Y:S01]  /*3770*/  ULOP3.LUT UR6, UR19, 0xffff, URZ, 0xc0, !UPT ;  /* 0x0000ffff13067892 */ /* 0x000fe2000f8ec0ff */
[----:B------:R-:W-:Y:S01]  /*3780*/  UMOV UR8, 0xffff ;  /* 0x0000ffff00087882 */ /* 0x000fe20000000000 */
[----:B------:R-:W-:Y:S02]  /*3790*/  UMOV UR5, 0x1 ;  /* 0x0000000100057882 */ /* 0x000fe40000000000 */
[----:B------:R-:W-:-:S04]  /*37a0*/  USHF.R.U32.HI UR6, URZ, 0x5, UR6 ;  /* 0x00000005ff067899 */ /* 0x000fc80008011606 */
[----:B------:R-:W-:Y:S02]  /*37b0*/  USHF.L.U32 UR8, UR8, UR6, URZ ;  /* 0x0000000608087299 */ /* 0x000fe400080006ff */
[----:B------:R-:W-:-:S04]  /*37c0*/  USHF.L.U32 UR5, UR5, UR6, URZ ;  /* 0x0000000605057299 */ /* 0x000fc800080006ff */
[----:B-1----:R-:W-:-:S04]  /*37d0*/  LOP3.LUT R0, R0, UR8, RZ, 0xc0, !PT ;  /* 0x0000000800007c12 */ /* 0x002fc8000f8ec0ff */
[----:B------:R-:W-:-:S13]  /*37e0*/  ISETP.NE.AND P0, PT, R0, UR8, PT ;  /* 0x0000000800007c0c */ /* 0x000fda000bf05270 */
[----:B------:R-:W-:Y:S05]  /*37f0*/  @P0 BRA `(.L_x_65) ;  /* 0x0000000000580947 */ /* 0x000fea0003800000 */
[----:B------:R-:W1:Y:S02]  /*3800*/  LDS R0, [UR4+0x18] ;  /* 0x00001804ff007984 */ /* 0x000e640008000800 */
[----:B-1----:R-:W-:-:S04]  /*3810*/  LOP3.LUT R0, R0, UR5, RZ, 0xc0, !PT ;  /* 0x0000000500007c12 */ /* 0x002fc8000f8ec0ff */
[----:B------:R-:W-:-:S13]  /*3820*/  ISETP.NE.AND P0, PT, R0, UR5, PT ;  /* 0x0000000500007c0c */ /* 0x000fda000bf05270 */
[----:B------:R-:W-:Y:S05]  /*3830*/  @P0 BRA `(.L_x_66) ;  /* 0x00000000003c0947 */ /* 0x000fea0003800000 */
[----:B------:R-:W1:Y:S01]  /*3840*/  S2R R2, SR_LANEID ;  /* 0x0000000000027919 */ /* 0x000e620000000000 */
[----:B------:R-:W-:Y:S01]  /*3850*/  ULOP3.LUT UR8, URZ, UR8, URZ, 0x33, !UPT ;  /* 0x00000008ff087292 */ /* 0x000fe2000f8e33ff */
[----:B------:R-:W-:Y:S01]  /*3860*/  LOP3.LUT R4, RZ, UR5, RZ, 0x33, !PT ;  /* 0x00000005ff047c12 */ /* 0x000fe2000f8e33ff */
[----:B------:R-:W-:Y:S02]  /*3870*/  VOTEU.ANY UR7, UPT, PT ;  /* 0x0000000000077886 */ /* 0x000fe400038e0100 */
[----:B------:R-:W-:Y:S01]  /*3880*/  UFLO.U32 UR7, UR7 ;  /* 0x00000007000772bd */ /* 0x000fe200080e0000 */
[----:B------:R-:W2:Y:S01]  /*3890*/  REDUX UR5, R4 ;  /* 0x00000000040573c4 */ /* 0x000ea20000000000 */
[----:B------:R-:W-:-:S06]  /*38a0*/  IMAD.U32 R0, RZ, RZ, UR8 ;  /* 0x00000008ff007e24 */ /* 0x000fcc000f8e00ff */
[----:B------:R3:W-:Y:S01]  /*38b0*/  UTCATOMSWS.AND URZ, UR8 ;  /* 0x0000000800ff79e3 */ /* 0x0007e20008000000 */
[----:B------:R-:W4:Y:S01]  /*38c0*/  REDUX UR6, R0 ;  /* 0x00000000000673c4 */ /* 0x000f220000000000 */
[----:B-1----:R-:W-:Y:S01]  /*38d0*/  ISETP.EQ.U32.AND P0, PT, R2, UR7, PT ;  /* 0x0000000702007c0c */ /* 0x002fe2000bf02070 */
[----:B--2---:R-:W-:Y:S01]  /*38e0*/  IMAD.U32 R2, RZ, RZ, UR5 ;  /* 0x00000005ff027e24 */ /* 0x004fe2000f8e00ff */
[----:B----4-:R-:W-:-:S11]  /*38f0*/  MOV R3, UR6 ;  /* 0x0000000600037c02 */ /* 0x010fd60008000f00 */
[----:B------:R3:W-:Y:S04]  /*3900*/  @P0 ATOMS.AND RZ, [UR4+0x14], R3 ;  /* 0x00001403ffff098c */ /* 0x0007e8000a800004 */
[----:B------:R3:W-:Y:S01]  /*3910*/  @P0 ATOMS.AND RZ, [UR4+0x18], R2 ;  /* 0x00001802ffff098c */ /* 0x0007e2000a800004 */
[----:B------:R-:W-:Y:S05]  /*3920*/  BRA `(.L_x_67) ;  /* 0x0000000000147947 */ /* 0x000fea0003800000 */
.L_x_66:
[----:B------:R-:W-:Y:S02]  /*3930*/  MOV R2, 0x3950 ;  /* 0x0000395000027802 */ /* 0x000fe40000000f00 */
[----:B----45:R-:W-:Y:S05]  /*3940*/  CALL.REL.NOINC `($__internal_0_$__cuda_sm10x_tcgen05_guardrail_trap_col_being_dealloced_not_returned_by_alloc) ;  /* 0x00000050003c7944 */ /* 0x030fea0003c00000 */
[----:B------:R-:W-:Y:S05]  /*3950*/  BRA `(.L_x_67) ;  /* 0x0000000000087947 */ /* 0x000fea0003800000 */
.L_x_65:
[----:B------:R-:W-:Y:S02]  /*3960*/  MOV R2, 0x3980 ;  /* 0x0000398000027802 */ /* 0x000fe40000000f00 */
[----:B----45:R-:W-:Y:S05]  /*3970*/  CALL.REL.NOINC `($__internal_2_$__cuda_sm10x_tcgen05_guardrail_trap_unallocated_columns_being_dealloced) ;  /* 0x0000005000487944 */ /* 0x030fea0003c00000 */
.L_x_67:
[----:B------:R-:W-:Y:S01]  /*3980*/  NOP ;  /* 0x0000000000007918 */ /* 0x000fe20000000000 */
[----:B---3--:R-:W-:Y:S05]  /*3990*/  EXIT ;  /* 0x000000000000794d */ /* 0x008fea0003800000 */
.L_x_49:
[----:B------:R-:W-:-:S09]  /*39a0*/  UISETP.NE.OR UP2, UPT, UR8, 0x3, !UP2 ;  /* 0x000000030800788c */ /* 0x000fd2000d745670 */
[----:B------:R-:W-:Y:S05]  /*39b0*/  BRA.U UP2, `(.L_x_68) ;  /* 0x0000001102147547 */ /* 0x000fea000b800000 */
[----:B------:R-:W1:Y:S01]  /*39c0*/  LDC R0, c[0x0][0xb30] ;  /* 0x0002cc00ff007b82 */ /* 0x000e620000000800 */
[----:B------:R-:W2:Y:S01]  /*39d0*/  LDCU.64 UR8, c[0x0][0x888] ;  /* 0x00011100ff0877ac */ /* 0x000ea20008000a00 */
[----:B------:R-:W-:Y:S02]  /*39e0*/  HFMA2 R25, -RZ, RZ, 0, 0 ;  /* 0x00000000ff197431 */ /* 0x000fe400000001ff */
[----:B------:R-:W-:Y:S01]  /*39f0*/  IMAD.MOV.U32 R32, RZ, RZ, 0x1 ;  /* 0x00000001ff207424 */ /* 0x000fe200078e00ff */
[----:B------:R-:W-:Y:S01]  /*3a00*/  MOV R23, 0x1000 ;  /* 0x0000100000177802 */ /* 0x000fe20000000f00 */
[----:B------:R-:W4:Y:S01]  /*3a10*/  LDCU.64 UR4, c[0x0][0x890] ;  /* 0x00011200ff0477ac */ /* 0x000f220008000a00 */
[----:B------:R-:W-:Y:S01]  /*3a20*/  IMAD.MOV.U32 R27, RZ, RZ, RZ ;  /* 0x000000ffff1b7224 */ /* 0x000fe200078e00ff */
[----:B------:R-:W3:Y:S01]  /*3a30*/  LDC R19, c[0x0][0x370] ;  /* 0x0000dc00ff137b82 */ /* 0x000ee20000000800 */
[----:B------:R-:W-:Y:S01]  /*3a40*/  UMOV UR7, 0x400 ;  /* 0x0000040000077882 */ /* 0x000fe20000000000 */
[----:B------:R-:W-:-:S02]  /*3a50*/  UPLOP3.LUT UP1, UPT, UPT, UPT, UPT, 0x40, 0x4 ;  /* 0x000000000004789c */ /* 0x000fc40003f2e870 */
[----:B------:R-:W-:-:S04]  /*3a60*/  ULEA UR7, UR37, UR7, 0x18 ;  /* 0x0000000725077291 */ /* 0x000fc8000f8ec0ff */
[----:B------:R-:W3:Y:S01]  /*3a70*/  LDC R2, c[0x0][0xb0c] ;  /* 0x0002c300ff027b82 */ /* 0x000ee20000000800 */
[----:B------:R-:W-:Y:S02]  /*3a80*/  UIADD3 UR13, UPT, UPT, UR7, 0x68, URZ ;  /* 0x00000068070d7890 */ /* 0x000fe4000fffe0ff */
[----:B--2---:R-:W-:Y:S02]  /*3a90*/  UISETP.NE.U32.AND UP2, UPT, UR8, URZ, UPT ;  /* 0x000000ff0800728c */ /* 0x004fe4000bf45070 */
[----:B------:R-:W-:Y:S02]  /*3aa0*/  UIADD3 UR33, UPT, UPT, UR7, 0x50, URZ ;  /* 0x0000005007217890 */ /* 0x000fe4000fffe0ff */
[----:B----4-:R-:W-:Y:S01]  /*3ab0*/  UISETP.NE.U32.AND UP3, UPT, UR4, URZ, UPT ;  /* 0x000000ff0400728c */ /* 0x010fe2000bf65070 */
[----:B------:R-:W2:Y:S01]  /*3ac0*/  LDC R18, c[0x0][0xb20] ;  /* 0x0002c800ff127b82 */ /* 0x000ea20000000800 */
[----:B-1----:R-:W-:Y:S01]  /*3ad0*/  ISETP.NE.AND P1, PT, R0, 0x1, PT ;  /* 0x000000010000780c */ /* 0x002fe20003f25270 */
[----:B------:R-:W-:-:S02]  /*3ae0*/  UISETP.NE.AND.EX UP2, UPT, UR9, URZ, UPT, UP2 ;  /* 0x000000ff0900728c */ /* 0x000fc4000bf45320 */
[----:B------:R-:W-:Y:S02]  /*3af0*/  UIADD3 UR25, UPT, UPT, UR7, 0x58, URZ ;  /* 0x0000005807197890 */ /* 0x000fe4000fffe0ff */
[----:B------:R-:W-:Y:S02]  /*3b00*/  UIADD3 UR17, UPT, UPT, UR7, 0x60, URZ ;  /* 0x0000006007117890 */ /* 0x000fe4000fffe0ff */
[----:B------:R-:W1:Y:S01]  /*3b10*/  LDC.64 R36, c[0x0][0x348] ;  /* 0x0000d200ff247b82 */ /* 0x000e620000000a00 */
[----:B------:R-:W-:Y:S02]  /*3b20*/  UPRMT UR13, UR37, 0x654, UR13 ;  /* 0x00000654250d7896 */ /* 0x000fe4000800000d */
[----:B------:R-:W-:-:S05]  /*3b30*/  UISETP.NE.AND.EX UP3, UPT, UR5, URZ, UPT, UP3 ;  /* 0x000000ff0500728c */ /* 0x000fca000bf65330 */
[----:B------:R-:W4:Y:S08]  /*3b40*/  LDC.64 R16, c[0x0][0xb10] ;  /* 0x0002c400ff107b82 */ /* 0x000f300000000a00 */
[----:B------:R-:W1:Y:S08]  /*3b50*/  LDC.64 R6, c[0x0][0xb18] ;  /* 0x0002c600ff067b82 */ /* 0x000e700000000a00 */
[----:B------:R-:W1:Y:S08]  /*3b60*/  LDC.64 R4, c[0x0][0xb28] ;  /* 0x0002ca00ff047b82 */ /* 0x000e700000000a00 */
[----:B--23--:R-:W1:Y:S02]  /*3b70*/  LDC R22, c[0x0][0x374] ;  /* 0x0000dd00ff167b82 */ /* 0x00ce640000000800 */
.L_x_79:
[----:B------:R-:W-:Y:S02]  /*3b80*/  LEA R0, R27, UR7, 0x3 ;  /* 0x000000071b007c11 */ /* 0x000fe4000f8e18ff */
[----:B------:R-:W-:Y:S02]  /*3b90*/  SHF.L.U32 R3, R25, 0x1f, RZ ;  /* 0x0000001f19037819 */ /* 0x000fe400000006ff */
[----:B------:R-:W-:Y:S02]  /*3ba0*/  LEA R28, R27, UR7, 0x4 ;  /* 0x000000071b1c7c11 */ /* 0x000fe4000f8e20ff */
[----:B--2---:R-:W2:Y:S02]  /*3bb0*/  SYNCS.PHASECHK.TRANS64.TRYWAIT P0, [R0+URZ+0xa0], R3 ;  /* 0x0000a003000075a7 */ /* 0x004ea400080011ff */
[----:B--2---:R-:W-:Y:S05]  /*3bc0*/  @!P0 BRA `(.L_x_69) ;  /* 0x00000048004c8947 */ /* 0x004fea0003800000 */
.L_x_161:
[----:B------:R-:W-:Y:S01]  /*3bd0*/  ISETP.GE.AND P0, PT, R26, 0x1, PT ;  /* 0x000000011a00780c */ /* 0x000fe20003f06270 */
[----:B------:R-:W3:Y:S01]  /*3be0*/  LDS.128 R28, [R28+0x130] ;  /* 0x000130001c1c7984 */ /* 0x000ee20000000c00 */
[----:B--2---:R-:W-:Y:S01]  /*3bf0*/  VIADD R0, R0, 0xb0 ;  /* 0x000000b000007836 */ /* 0x004fe20000000000 */
[----:B------:R-:W-:Y:S01]  /*3c00*/  @!PT LDS RZ, [RZ] ;  /* 0x00000000fffff984 */ /* 0x000fe20000000800 */
[----:B------:R-:W-:Y:S01]  /*3c10*/  @!PT LDS RZ, [RZ] ;  /* 0x00000000fffff984 */ /* 0x000fe20000000800 */
[----:B------:R-:W-:Y:S01]  /*3c20*/  @!PT LDS RZ, [RZ] ;  /* 0x00000000fffff984 */ /* 0x000fe20000000800 */
[----:B------:R-:W-:Y:S01]  /*3c30*/  @!PT LDS RZ, [RZ] ;  /* 0x00000000fffff984 */ /* 0x000fe20000000800 */
[----:B------:R2:W-:Y:S06]  /*3c40*/  MEMBAR.ALL.CTA ;  /* 0x0000000000007992 */ /* 0x0005ec0000008000 */
[----:B--2---:R-:W2:Y:S01]  /*3c50*/  FENCE.VIEW.ASYNC.S ;  /* 0x00000000000073c6 */ /* 0x004ea20000000000 */
[----:B------:R-:W-:Y:S04]  /*3c60*/  PRMT R0, RZ, 0x654, R0 ;  /* 0x00000654ff007816 */ /* 0x000fe80000000000 */
[----:B--2---:R2:W-:Y:S01]  /*3c70*/  SYNCS.ARRIVE.TRANS64.RED.A1T0 RZ, [R0+URZ], RZ ;  /* 0x000000ff00ff79a7 */ /* 0x0045e200081004ff */
[----:B---3--:R-:W-:Y:S11]  /*3c80*/  LOP3.LUT P3, RZ, R30, 0x1, RZ, 0xc0, !PT ;  /* 0x000000011eff7812 */ /* 0x008ff6000786c0ff */
[----:B------:R-:W-:Y:S02]  /*3c90*/  @!UPT UIADD3 URZ, UPT, UPT, URZ, URZ, URZ ;  /* 0x000000fffffff290 */ /* 0x000fe4000fffe0ff */
[----:B------:R-:W-:Y:S02]  /*3ca0*/  @P3 MOV R13, R28 ;  /* 0x0000001c000d3202 */ /* 0x000fe40000000f00 */
[----:B------:R-:W-:Y:S01]  /*3cb0*/  @P3 LOP3.LUT R8, R29, 0xffff, RZ, 0xc0, !PT ;  /* 0x0000ffff1d083812 */ /* 0x000fe200078ec0ff */
[----:B--2---:R-:W-:Y:S06]  /*3cc0*/  @!P0 BRA `(.L_x_70) ;  /* 0x0000000000a48947 */ /* 0x004fec0003800000 */
[----:B-1---5:R-:W-:Y:S01]  /*3cd0*/  IMAD.HI.U32 R33, R22, R7, RZ ;  /* 0x0000000716217227 */ /* 0x022fe200078e00ff */
[----:B------:R-:W-:Y:S02]  /*3ce0*/  ISETP.NE.AND P0, PT, R6, 0x1, PT ;  /* 0x000000010600780c */ /* 0x000fe40003f05270 */
[----:B------:R-:W-:Y:S01]  /*3cf0*/  ISETP.NE.AND P2, PT, R26, 0x1, PT ;  /* 0x000000011a00780c */ /* 0x000fe20003f45270 */
[----:B----4-:R-:W-:Y:S01]  /*3d00*/  IMAD.HI.U32 R34, R19, R16, RZ ;  /* 0x0000001013227227 */ /* 0x010fe200078e00ff */
[----:B------:R-:W-:Y:S02]  /*3d10*/  SHF.R.U32.HI R33, RZ, R18, R33 ;  /* 0x00000012ff217219 */ /* 0x000fe40000011621 */
[----:B------:R-:W-:Y:S01]  /*3d20*/  ISETP.NE.AND P4, PT, R2, 0x1, PT ;  /* 0x000000010200780c */ /* 0x000fe20003f85270 */
[----:B------:R-:W-:Y:S01]  /*3d30*/  IMAD.HI.U32 R38, R13, R16, RZ ;  /* 0x000000100d267227 */ /* 0x000fe200078e00ff */
[----:B------:R-:W-:Y:S02]  /*3d40*/  SHF.R.U32.HI R34, RZ, R17, R34 ;  /* 0x00000011ff227219 */ /* 0x000fe40000011622 */
[----:B------:R-:W-:Y:S01]  /*3d50*/  SEL R3, R22, R33, !P0 ;  /* 0x0000002116037207 */ /* 0x000fe20004000000 */
[C---:B------:R-:W-:Y:S01]  /*3d60*/  IMAD.HI.U32 R33, R8.reuse, R7, RZ ;  /* 0x0000000708217227 */ /* 0x040fe200078e00ff */
[----:B------:R-:W-:Y:S02]  /*3d70*/  SEL R11, R19, R34, !P4 ;  /* 0x00000022130b7207 */ /* 0x000fe40006000000 */
[----:B------:R-:W-:Y:S01]  /*3d80*/  SHF.R.U32.HI R38, RZ, R17, R38 ;  /* 0x00000011ff267219 */ /* 0x000fe20000011626 */
[----:B------:R-:W-:Y:S01]  /*3d90*/  IMAD.HI.U32 R40, R3, R4, RZ ;  /* 0x0000000403287227 */ /* 0x000fe200078e00ff */
[----:B------:R-:W-:Y:S03]  /*3da0*/  SHF.R.U32.HI R33, RZ, R18, R33 ;  /* 0x00000012ff217219 */ /* 0x000fe60000011621 */
[----:B------:R-:W-:Y:S01]  /*3db0*/  IMAD.HI.U32 R34, R11, R4, RZ ;  /* 0x000000040b227227 */ /* 0x000fe200078e00ff */
[----:B------:R-:W-:Y:S02]  /*3dc0*/  @P2 SHF.R.U32.HI R3, RZ, R5, R40 ;  /* 0x00000005ff032219 */ /* 0x000fe40000011628 */
[----:B------:R-:W-:Y:S02]  /*3dd0*/  SEL R9, R8, R33, !P0 ;  /* 0x0000002108097207 */ /* 0x000fe40004000000 */
[----:B------:R-:W-:Y:S01]  /*3de0*/  @P2 SHF.R.U32.HI R11, RZ, R5, R34 ;  /* 0x00000005ff0b2219 */ /* 0x000fe20000011622 */
[C---:B------:R-:W-:Y:S01]  /*3df0*/  IMAD R10, R26.reuse, R3, RZ ;  /* 0x000000031a0a7224 */ /* 0x040fe200078e02ff */
[----:B------:R-:W-:Y:S01]  /*3e00*/  SEL R3, R13, R38, !P4 ;  /* 0x000000260d037207 */ /* 0x000fe20006000000 */
[C---:B------:R-:W-:Y:S03]  /*3e10*/  IMAD.HI.U32 R14, R9.reuse, R4, RZ ;  /* 0x00000004090e7227 */ /* 0x040fe600078e00ff */
[----:B------:R-:W-:Y:S01]  /*3e20*/  ISETP.GE.AND P0, PT, R9, R10, PT ;  /* 0x0000000a0900720c */ /* 0x000fe20003f06270 */
[C---:B------:R-:W-:Y:S01]  /*3e30*/  IMAD R12, R26.reuse, R11, RZ ;  /* 0x0000000b1a0c7224 */ /* 0x040fe200078e02ff */
[-C--:B------:R-:W-:Y:S04]  /*3e40*/  SHF.R.U32.HI R14, RZ, R5.reuse, R14 ;  /* 0x00000005ff0e7219 */ /* 0x080fe8000001160e */
[----:B------:R-:W-:Y:S02]  /*3e50*/  ISETP.GE.OR P0, PT, R3, R12, P0 ;  /* 0x0000000c0300720c */ /* 0x000fe40000706670 */
[----:B------:R-:W-:Y:S05]  /*3e60*/  SEL R15, R9, R14, !P2 ;  /* 0x0000000e090f7207 */ /* 0x000fea0005000000 */
[----:B------:R-:W-:Y:S04]  /*3e70*/  IMAD.MOV R14, RZ, RZ, -R15 ;  /* 0x000000ffff0e7224 */ /* 0x000fe800078e0a0f */
[----:B------:R-:W-:Y:S02]  /*3e80*/  IMAD R14, R26, R14, R9 ;  /* 0x0000000e1a0e7224 */ /* 0x000fe400078e0209 */
[C---:B------:R-:W-:Y:S05]  /*3e90*/  @!P0 IMAD.HI.U32 R10, R3.reuse, R4, RZ ;  /* 0x00000004030a8227 */ /* 0x040fea00078e00ff */
[----:B------:R-:W-:Y:S04]  /*3ea0*/  @!P0 SHF.R.U32.HI R10, RZ, R5, R10 ;  /* 0x00000005ff0a8219 */ /* 0x000fe8000001160a */
[----:B------:R-:W-:Y:S01]  /*3eb0*/  @!P0 SEL R0, R3, R10, !P2 ;  /* 0x0000000a03008207 */ /* 0x000fe20005000000 */
[----:B------:R-:W-:Y:S03]  /*3ec0*/  IMAD.MOV R10, RZ, RZ, -R3 ;  /* 0x000000ffff0a7224 */ /* 0x000fe600078e0a03 */
[----:B------:R-:W-:Y:S01]  /*3ed0*/  @!P0 IADD3 R15, PT, PT, R15, -R0, RZ ;  /* 0x800000000f0f8210 */ /* 0x000fe20007ffe0ff */
[----:B------:R-:W-:Y:S01]  /*3ee0*/  @!P0 IMAD R0, R11, R14, R0 ;  /* 0x0000000e0b008224 */ /* 0x000fe200078e0200 */
[----:B------:R-:W-:Y:S01]  /*3ef0*/  IADD3 R11, PT, PT, -R9, RZ, RZ ;  /* 0x000000ff090b7210 */ /* 0x000fe20007ffe1ff */
[----:B------:R-:W-:Y:S02]  /*3f00*/  IMAD R13, R2, R10, R13 ;  /* 0x0000000a020d7224 */ /* 0x000fe400078e020d */
[----:B------:R-:W-:Y:S02]  /*3f10*/  @!P0 IMAD R9, R15, R26, R3 ;  /* 0x0000001a0f098224 */ /* 0x000fe400078e0203 */
[----:B------:R-:W-:Y:S02]  /*3f20*/  @!P0 IMAD.MOV.U32 R3, RZ, RZ, R0 ;  /* 0x000000ffff038224 */ /* 0x000fe400078e0000 */
[----:B------:R-:W-:Y:S02]  /*3f30*/  IMAD R8, R6, R11, R8 ;  /* 0x0000000b06087224 */ /* 0x000fe400078e0208 */
[----:B------:R-:W-:Y:S02]  /*3f40*/  IMAD R13, R3, R2, R13 ;  /* 0x00000002030d7224 */ /* 0x000fe400078e020d */
[----:B------:R-:W-:Y:S02]  /*3f50*/  IMAD R8, R9, R6, R8 ;  /* 0x0000000609087224 */ /* 0x000fe400078e0208 */
.L_x_70:
[----:B------:R-:W-:Y:S05]  /*3f60*/  BRA.U UP1, `(.L_x_71) ;  /* 0x0000000101107547 */ /* 0x000fea000b800000 */
[----:B------:R-:W-:Y:S04]  /*3f70*/  MOV R0, UR6 ;  /* 0x0000000600007c02 */ /* 0x000fe80008000f00 */
[----:B------:R-:W-:Y:S04]  /*3f80*/  SHF.L.U32 R3, R0, 0x1f, RZ ;  /* 0x0000001f00037819 */ /* 0x000fe800000006ff */
[----:B------:R-:W2:Y:S02]  /*3f90*/  SYNCS.PHASECHK.TRANS64.TRYWAIT P0, [UR7+0x98], R3 ;  /* 0x00009803ff0075a7 */ /* 0x000ea40008001107 */
[----:B--2---:R-:W-:Y:S05]  /*3fa0*/  @!P0 BRA `(.L_x_72) ;  /* 0x0000004400688947 */ /* 0x004fea0003800000 */
.L_x_71:
[----:B------:R-:W-:Y:S02]  /*3fb0*/  R2UR UR35, R21 ;  /* 0x00000000152372ca */ /* 0x000fe400000e0000 */
[----:B------:R-:W-:Y:S02]  /*3fc0*/  R2UR UR34, R20 ;  /* 0x00000000142272ca */ /* 0x000fe400000e0000 */
[----:B------:R-:W-:Y:S02]  /*3fd0*/  ISETP.NE.U32.AND P2, PT, RZ, UR4, PT ;  /* 0x00000004ff007c0c */ /* 0x000fe4000bf45070 */
[----:B------:R-:W-:Y:S02]  /*3fe0*/  SHF.L.U32 R12, R32, 0x1f, RZ ;  /* 0x0000001f200c7819 */ /* 0x000fe400000006ff */
[----:B------:R-:W-:Y:S05]  /*3ff0*/  ISETP.NE.AND.EX P2, PT, RZ, UR5, PT, P2 ;  /* 0x00000005ff007c0c */ /* 0x000fea000bf45320 */
[----:B------:R-:W-:Y:S02]  /*4000*/  USHF.L.U32 UR35, UR35, 0x6, URZ ;  /* 0x0000000623237899 */ /* 0x000fe400080006ff */
[----:B------:R-:W-:Y:S01]  /*4010*/  USHF.L.U32 UR34, UR34, 0x7, URZ ;  /* 0x0000000722227899 */ /* 0x000fe200080006ff */
[----:B------:R-:W-:Y:S11]  /*4020*/  BRA.U !UP3, `(.L_x_73) ;  /* 0x000000010b347547 */ /* 0x000ff6000b800000 */
[----:B------:R-:W-:Y:S01]  /*4030*/  UPLOP3.LUT UP0, UPT, UPT, UPT, UP2, 0x80, 0x8 ;  /* 0x000000000008789c */ /* 0x000fe20003f0f020 */
[----:B--2---:R-:W-:Y:S02]  /*4040*/  HFMA2 R0, -RZ, RZ, 0, 5.9604644775390625e-08 ;  /* 0x00000001ff007431 */ /* 0x004fe400000001ff */
[----:B------:R-:W-:Y:S03]  /*4050*/  IMAD.MOV.U32 R59, RZ, RZ, 0x1 ;  /* 0x00000001ff3b7424 */ /* 0x000fe600078e00ff */
[----:B------:R-:W-:Y:S05]  /*4060*/  PLOP3.LUT P0, PT, PT, PT, UP0, 0x80, 0x8 ;  /* 0x000000000008781c */ /* 0x000fea0003f0f008 */
[----:B------:R-:W2:Y:S01]  /*4070*/  @UP0 LDCU.64 UR10, c[0x0][0x888] ;  /* 0x00011100ff0a07ac */ /* 0x000ea20008000a00 */
[----:B------:R-:W-:Y:S07]  /*4080*/  @UP0 UIMAD UR8, UR36, UR4, URZ ;  /* 0x00000004240802a4 */ /* 0x000fee000f8e02ff */
[----:B------:R-:W-:Y:S01]  /*4090*/  @!P0 PRMT R59, R0, 0x7610, R59 ;  /* 0x00007610003b8816 */ /* 0x000fe2000000003b */
[----:B--2---:R-:W-:Y:S03]  /*40a0*/  @UP0 UIMAD.WIDE UR10, UR8, 0x4, UR10 ;  /* 0x00000004080a08a5 */ /* 0x004fe6000f8e020a */
[----:B------:R-:W2:Y:S03]  /*40b0*/  @!UP0 LDCU UR8, c[0x0][0x880] ;  /* 0x00011000ff0887ac */ /* 0x000ea60008000800 */
[----:B------:R-:W-:Y:S01]  /*40c0*/  IMAD.U32 R10, RZ, RZ, UR10 ;  /* 0x0000000aff0a7e24 */ /* 0x000fe2000f8e00ff */
[----:B------:R-:W-:Y:S05]  /*40d0*/  MOV R11, UR11 ;  /* 0x0000000b000b7c02 */ /* 0x000fea0008000f00 */
[----:B-----5:R3:W5:Y:S02]  /*40e0*/  @P0 LDG.E R35, desc[UR46][R10.64] ;  /* 0x0000002e0a230981 */ /* 0x020764000c1e1900 */
[----:B--23--:R-:W-:Y:S07]  /*40f0*/  @!P0 IMAD.U32 R35, RZ, RZ, UR8 ;  /* 0x00000008ff238e24 */ /* 0x00cfee000f8e00ff */
.L_x_73:
[----:B-----5:R-:W-:Y:S01]  /*4100*/  @!P2 FSETP.EQ.AND P0, PT, R35, RZ, PT ;  /* 0x000000ff2300a20b */ /* 0x020fe20003f02000 */
[----:B------:R-:W-:Y:S01]  /*4110*/  @!UPT UIADD3 URZ, UPT, UPT, URZ, URZ, URZ ;  /* 0x000000fffffff290 */ /* 0x000fe2000fffe0ff */
[----:B------:R-:W-:Y:S11]  /*4120*/  @!P2 BRA `(.L_x_74) ;  /* 0x000000000014a947 */ /* 0x000ff60003800000 */
[----:B------:R-:W-:Y:S02]  /*4130*/  LOP3.LUT P2, RZ, R59, 0xff, RZ, 0xc0, !PT ;  /* 0x000000ff3bff7812 */ /* 0x000fe4000784c0ff */
[----:B------:R-:W-:Y:S04]  /*4140*/  PLOP3.LUT P0, PT, PT, PT, UP0, 0x80, 0x8 ;  /* 0x000000000008781c */ /* 0x000fe80003f0f008 */
[----:B------:R-:W-:Y:S07]  /*4150*/  PLOP3.LUT P0, PT, P0, PT, PT, 0x8, 0x80 ;  /* 0x000000000080781c */ /* 0x000fee000070e170 */
[----:B------:R-:W-:Y:S11]  /*4160*/  @P2 FSETP.EQ.AND P0, PT, R35, RZ, PT ;  /* 0x000000ff2300220b */ /* 0x000ff60003f02000 */
[----:B------:R-:W-:Y:S02]  /*4170*/  @!UPT UIADD3 URZ, UPT, UPT, URZ, URZ, URZ ;  /* 0x000000fffffff290 */ /* 0x000fe4000fffe0ff */
.L_x_74:
[----:B------:R-:W3:Y:S01]  /*4180*/  SYNCS.PHASECHK.TRANS64.TRYWAIT P2, [UR7+0x70], R12 ;  /* 0x0000700cff0075a7 */ /* 0x000ee20008041107 */
[----:B------:R-:W-:Y:S04]  /*4190*/  ELECT P4, URZ, PT ;  /* 0x0000000000ff782f */ /* 0x000fe80003880000 */
[----:B------:R-:W-:Y:S11]  /*41a0*/  PLOP3.LUT P4, PT, P0, P4, PT, 0xf2, 0x2f ;  /* 0x00000000002f781c */ /* 0x000ff60000789e72 */
[----:B------:R-:W-:Y:S02]  /*41b0*/  @!UPT UIADD3 URZ, UPT, UPT, URZ, URZ, URZ ;  /* 0x000000fffffff290 */ /* 0x000fe4000fffe0ff */
[----:B-1----:R-:W-:Y:S05]  /*41c0*/  @!P4 IADD3 R9, P0, PT, R36, 0x580, RZ ;  /* 0x000005802409c810 */ /* 0x002fea0007f1e0ff */
[----:B--2---:R-:W-:Y:S01]  /*41d0*/  @!P4 IMAD.X R0, RZ, RZ, R37, P0 ;  /* 0x000000ffff00c224 */ /* 0x004fe200000e0625 */
[----:B---3--:R-:W-:Y:S07]  /*41e0*/  @!P2 BRA `(.L_x_75) ;  /* 0x0000004000f0a947 */ /* 0x008fee0003800000 */
.L_x_164:
[----:B------:R-:W-:Y:S01]  /*41f0*/  @!P4 R2UR UR8, R0 ;  /* 0x000000000008c2ca */ /* 0x000fe200000e0000 */
[----:B------:R-:W-:Y:S01]  /*4200*/  VOTEU.ALL UP1, P4 ;  /* 0x0000000000ff7886 */ /* 0x000fe20002020000 */
[----:B------:R-:W-:Y:S01]  /*4210*/  @!P4 R2UR UR9, R9 ;  /* 0x000000000909c2ca */ /* 0x000fe200000e0000 */
[----:B------:R-:W-:Y:S01]  /*4220*/  @!P4 IMAD.MOV.U32 R0, RZ, RZ, 0x1000 ;  /* 0x00001000ff00c424 */ /* 0x000fe200078e00ff */
[----:B------:R-:W-:Y:S01]  /*4230*/  UMOV UR10, 0x0 ;  /* 0x00000000000a7882 */ /* 0x000fe20000000000 */
[----:B------:R-:W-:Y:S01]  /*4240*/  UMOV UR11, 0x10000000 ;  /* 0x10000000000b7882 */ /* 0x000fe20000000000 */
[----:B------:R-:W-:Y:S01]  /*4250*/  @!UP1 UIADD3 UR32, UPT, UPT, UR7, 0x200, URZ ;  /* 0x0000020007209890 */ /* 0x000fe2000fffe0ff */
[----:B------:R-:W-:Y:S01]  /*4260*/  @!P4 IADD3 R9, P0, PT, R36, 0x580, RZ ;  /* 0x000005802409c810 */ /* 0x000fe20007f1e0ff */
[----:B------:R-:W-:Y:S05]  /*4270*/  VOTEU.ALL UP1, P4 ;  /* 0x0000000000ff7886 */ /* 0x000fea0002020000 */
[----:B------:R-:W-:Y:S01]  /*4280*/  IMAD.U32 R11, RZ, RZ, UR8 ;  /* 0x00000008ff0b7e24 */ /* 0x000fe2000f8e00ff */
[----:B------:R-:W-:Y:S01]  /*4290*/  UPRMT UR8, UR37, 0x654, UR33 ;  /* 0x0000065425087896 */ /* 0x000fe20008000021 */
[----:B------:R-:W-:Y:S03]  /*42a0*/  IMAD.U32 R10, RZ, RZ, UR9 ;  /* 0x00000009ff0a7e24 */ /* 0x000fe6000f8e00ff */
[----:B------:R-:W-:Y:S02]  /*42b0*/  @!P4 R2UR UR15, R11 ;  /* 0x000000000b0fc2ca */ /* 0x000fe400000e0000 */
[----:B------:R-:W-:Y:S11]  /*42c0*/  @!P4 R2UR UR14, R10 ;  /* 0x000000000a0ec2ca */ /* 0x000ff600000e0000 */
[----:B------:R-:W-:Y:S02]  /*42d0*/  @!UPT UIADD3 URZ, UPT, UPT, URZ, URZ, URZ ;  /* 0x000000fffffff290 */ /* 0x000fe4000fffe0ff */
[----:B------:R2:W-:Y:S01]  /*42e0*/  @!UP1 UTMALDG.3D [UR32], [UR14], desc[UR10] ;  /* 0x00000a200e0095b4 */ /* 0x0005e20008011000 */
[----:B------:R3:W-:Y:S01]  /*42f0*/  @!P4 SYNCS.ARRIVE.TRANS64.RED.A0TR RZ, [UR7+0x50], R0 ;  /* 0x00005000ffffc9a7 */ /* 0x0007e20008300407 */
[----:B------:R-:W-:Y:S01]  /*4300*/  SYNCS.ARRIVE.TRANS64.RED.A1T0 RZ, [UR8], RZ ;  /* 0x000000ffffff79a7 */ /* 0x000fe20008100408 */
[----:B---3--:R-:W-:Y:S01]  /*4310*/  @!P4 IMAD.X R0, RZ, RZ, R37, P0 ;  /* 0x000000ffff00c224 */ /* 0x008fe200000e0625 */
[----:B------:R-:W3:Y:S02]  /*4320*/  SYNCS.PHASECHK.TRANS64.TRYWAIT P2, [UR7+0x78], R12 ;  /* 0x0000780cff0075a7 */ /* 0x000ee40008041107 */
[----:B--23--:R-:W-:Y:S05]  /*4330*/  @!P2 BRA `(.L_x_76) ;  /* 0x0000004000b4a947 */ /* 0x00cfea0003800000 */
.L_x_166:
        /* <DEDUP_REMOVED lines=8> */
[----:B------:R-:W-:Y:S01]  /*43c0*/  @!UP1 UIADD3 UR24, UPT, UPT, UR7, 0x1200, URZ ;  /* 0x0000120007189890 */ /* 0x000fe2000fffe0ff */
[----:B------:R-:W-:Y:S01]  /*43d0*/  VOTEU.ALL UP1, P4 ;  /* 0x0000000000ff7886 */ /* 0x000fe20002020000 */
[----:B------:R-:W-:Y:S01]  /*43e0*/  UMOV UR27, UR35 ;  /* 0x00000023001b7c82 */ /* 0x000fe20008000000 */
[----:B------:R-:W-:Y:S02]  /*43f0*/  UMOV UR28, UR36 ;  /* 0x00000024001c7c82 */ /* 0x000fe40008000000 */
[----:B------:R-:W-:Y:S01]  /*4400*/  IMAD.U32 R11, RZ, RZ, UR8 ;  /* 0x00000008ff0b7e24 */ /* 0x000fe2000f8e00ff */
[----:B------:R-:W-:Y:S01]  /*4410*/  UPRMT UR8, UR37, 0x654, UR25 ;  /* 0x0000065425087896 */ /* 0x000fe20008000019 */
[----:B------:R-:W-:Y:S02]  /*4420*/  IMAD.U32 R10, RZ, RZ, UR9 ;  /* 0x00000009ff0a7e24 */ /* 0x000fe4000f8e00ff */
[----:B------:R-:W-:Y:S01]  /*4430*/  @!P4 IMAD.X R20, RZ, RZ, R37, P0 ;  /* 0x000000ffff14c224 */ /* 0x000fe200000e0625 */
[----:B------:R-:W-:Y:S02]  /*4440*/  @!P4 R2UR UR15, R11 ;  /* 0x000000000b0fc2ca */ /* 0x000fe400000e0000 */
[----:B------:R-:W-:Y:S11]  /*4450*/  @!P4 R2UR UR14, R10 ;  /* 0x000000000a0ec2ca */ /* 0x000ff600000e0000 */
[----:B------:R-:W-:Y:S02]  /*4460*/  @!UPT UIADD3 URZ, UPT, UPT, URZ, URZ, URZ ;  /* 0x000000fffffff290 */ /* 0x000fe4000fffe0ff */
[----:B------:R2:W-:Y:S01]  /*4470*/  @!UP1 UTMALDG.3D [UR24], [UR14], desc[UR10] ;  /* 0x00000a180e0095b4 */ /* 0x0005e20008011000 */
[----:B------:R2:W-:Y:S01]  /*4480*/  @!P4 SYNCS.ARRIVE.TRANS64.RED.A0TR RZ, [UR7+0x58], R0 ;  /* 0x00005800ffffc9a7 */ /* 0x0005e20008300407 */
[----:B------:R-:W-:Y:S01]  /*4490*/  SYNCS.ARRIVE.TRANS64.RED.A1T0 RZ, [UR8], RZ ;  /* 0x000000ffffff79a7 */ /* 0x000fe20008100408 */
[----:B------:R-:W3:Y:S02]  /*44a0*/  SYNCS.PHASECHK.TRANS64.TRYWAIT P2, [UR7+0x80], R12 ;  /* 0x0000800cff0075a7 */ /* 0x000ee40008041107 */
[----:B--23--:R-:W-:Y:S05]  /*44b0*/  @!P2 BRA `(.L_x_77) ;  /* 0x00000040006ca947 */ /* 0x00cfea0003800000 */
.L_x_168:
[----:B------:R-:W2:Y:S01]  /*44c0*/  LDC.64 R14, c[0x0][0xb10] ;  /* 0x0002c400ff0e7b82 */ /* 0x000ea20000000a00 */
[----:B------:R-:W-:Y:S01]  /*44d0*/  @!P4 R2UR UR8, R20 ;  /* 0x000000001408c2ca */ /* 0x000fe200000e0000 */
[----:B------:R-:W-:Y:S01]  /*44e0*/  VOTEU.ALL UP1, P4 ;  /* 0x0000000000ff7886 */ /* 0x000fe20002020000 */
[----:B------:R-:W-:Y:S01]  /*44f0*/  @!P4 R2UR UR9, R21 ;  /* 0x000000001509c2ca */ /* 0x000fe200000e0000 */
[----:B------:R-:W-:Y:S01]  /*4500*/  UMOV UR10, 0x0 ;  /* 0x00000000000a7882 */ /* 0x000fe20000000000 */
[----:B------:R-:W-:Y:S03]  /*4510*/  UMOV UR11, 0x10000000 ;  /* 0x10000000000b7882 */ /* 0x000fe60000000000 */
[----:B------:R-:W3:Y:S01]  /*4520*/  LDC.64 R10, c[0x0][0xb18] ;  /* 0x0002c600ff0a7b82 */ /* 0x000ee20000000a00 */
[----:B------:R-:W-:Y:S01]  /*4530*/  @!UP1 UIADD3 UR18, UPT, UPT, UR34, 0x40, URZ ;  /* 0x0000004022129890 */ /* 0x000fe2000fffe0ff */
[----:B------:R-:W-:Y:S01]  /*4540*/  @P3 SHF.R.U32.HI R24, RZ, 0x10, R29 ;  /* 0x00000010ff183819 */ /* 0x000fe2000001161d */
[----:B------:R-:W-:Y:S01]  /*4550*/  @!UP1 UIADD3 UR16, UPT, UPT, UR7, 0x2200, URZ ;  /* 0x0000220007109890 */ /* 0x000fe2000fffe0ff */
[----:B------:R-:W-:Y:S01]  /*4560*/  VIADD R27, R27, 0x1 ;  /* 0x000000011b1b7836 */ /* 0x000fe20000000000 */
[----:B------:R-:W-:Y:S03]  /*4570*/  VOTEU.ALL UP1, P4 ;  /* 0x0000000000ff7886 */ /* 0x000fe60002020000 */
[----:B------:R-:W5:Y:S01]  /*4580*/  @!P1 LDC R0, c[0x0][0xb20] ;  /* 0x0002c800ff009b82 */ /* 0x000f620000000800 */
[----:B------:R-:W-:Y:S01]  /*4590*/  UMOV UR19, UR35 ;  /* 0x0000002300137c82 */ /* 0x000fe20008000000 */
[----:B------:R-:W-:Y:S01]  /*45a0*/  IMAD.U32 R21, RZ, RZ, UR8 ;  /* 0x00000008ff157e24 */ /* 0x000fe2000f8e00ff */
[----:B------:R-:W-:Y:S05]  /*45b0*/  UMOV UR20, UR36 ;  /* 0x0000002400147c82 */ /* 0x000fea0008000000 */
[----:B-1----:R-:W1:Y:S01]  /*45c0*/  @!P1 LDC R3, c[0x0][0xb0c] ;  /* 0x0002c300ff039b82 */ /* 0x002e620000000800 */
[----:B------:R-:W-:Y:S01]  /*45d0*/  IMAD.U32 R20, RZ, RZ, UR9 ;  /* 0x00000009ff147e24 */ /* 0x000fe2000f8e00ff */
[----:B------:R-:W-:Y:S01]  /*45e0*/  UPRMT UR8, UR37, 0x654, UR17 ;  /* 0x0000065425087896 */ /* 0x000fe20008000011 */
[----:B------:R-:W-:Y:S03]  /*45f0*/  @!P4 R2UR UR15, R21 ;  /* 0x00000000150fc2ca */ /* 0x000fe600000e0000 */
[----:B------:R-:W-:Y:S01]  /*4600*/  @!P4 R2UR UR14, R20 ;  /* 0x00000000140ec2ca */ /* 0x000fe200000e0000 */
[----:B------:R-:W-:Y:S11]  /*4610*/  @!P4 IMAD.MOV.U32 R20, RZ, RZ, 0x1000 ;  /* 0x00001000ff14c424 */ /* 0x000ff600078e00ff */
[----:B------:R-:W-:Y:S01]  /*4620*/  @!UPT UIADD3 URZ, UPT, UPT, URZ, URZ, URZ ;  /* 0x000000fffffff290 */ /* 0x000fe2000fffe0ff */
[----:B------:R1:W-:Y:S01]  /*4630*/  @!UP1 UTMALDG.3D [UR16], [UR14], desc[UR10] ;  /* 0x00000a100e0095b4 */ /* 0x0003e20008011000 */
[----:B------:R1:W-:Y:S02]  /*4640*/  @!P4 SYNCS.ARRIVE.TRANS64.RED.A0TR RZ, [UR7+0x60], R20 ;  /* 0x00006014ffffc9a7 */ /* 0x0003e40008300407 */
[----:B-1----:R-:W-:Y:S01]  /*4650*/  @!P1 ISETP.NE.AND P2, PT, R3, 0x1, PT ;  /* 0x000000010300980c */ /* 0x002fe20003f45270 */
[C---:B--2---:R-:W-:Y:S01]  /*4660*/  @!P1 IMAD.HI.U32 R14, R13.reuse, R14, RZ ;  /* 0x0000000e0d0e9227 */ /* 0x044fe200078e00ff */
[----:B---3--:R-:W-:Y:S03]  /*4670*/  @!P1 ISETP.NE.AND P0, PT, R10, 0x1, PT ;  /* 0x000000010a00980c */ /* 0x008fe60003f05270 */
[C---:B------:R-:W-:Y:S01]  /*4680*/  @!P1 IMAD.HI.U32 R11, R8.reuse, R11, RZ ;  /* 0x0000000b080b9227 */ /* 0x040fe200078e00ff */
[----:B------:R-:W-:Y:S04]  /*4690*/  @!P1 SHF.R.U32.HI R14, RZ, R15, R14 ;  /* 0x0000000fff0e9219 */ /* 0x000fe8000001160e */
[----:B-----5:R-:W-:Y:S01]  /*46a0*/  @!P1 SHF.R.U32.HI R9, RZ, R0, R11 ;  /* 0x00000000ff099219 */ /* 0x020fe2000001160b */
[----:B------:R-:W-:Y:S01]  /*46b0*/  SYNCS.ARRIVE.TRANS64.RED.A1T0 RZ, [UR8], RZ ;  /* 0x000000ffffff79a7 */ /* 0x000fe20008100408 */
[----:B------:R-:W-:Y:S02]  /*46c0*/  @!P1 SEL R14, R13, R14, !P2 ;  /* 0x0000000e0d0e9207 */ /* 0x000fe40005000000 */
[----:B------:R-:W-:Y:S01]  /*46d0*/  @!P1 SEL R9, R8, R9, !P0 ;  /* 0x0000000908099207 */ /* 0x000fe20004000000 */
[----:B------:R-:W1:Y:S04]  /*46e0*/  SYNCS.PHASECHK.TRANS64.TRYWAIT P5, [UR7+0x88], R12 ;  /* 0x0000880cff0075a7 */ /* 0x000e6800080a1107 */
[----:B------:R-:W-:Y:S02]  /*46f0*/  @!P1 IMAD.IADD R0, R9, 0x1, -R14 ;  /* 0x0000000109009824 */ /* 0x000fe400078e0a0e */
[----:B------:R-:W-:Y:S02]  /*4700*/  @!P1 IMAD.IADD R9, R14, 0x1, -R9 ;  /* 0x000000010e099824 */ /* 0x000fe400078e0a09 */
[----:B------:R-:W-:Y:S02]  /*4710*/  @!P1 IMAD R13, R0, R3, R13 ;  /* 0x00000003000d9224 */ /* 0x000fe400078e020d */
[----:B------:R-:W-:Y:S01]  /*4720*/  @!P1 IMAD R8, R9, R10, R8 ;  /* 0x0000000a09089224 */ /* 0x000fe200078e0208 */
[----:B-1----:R-:W-:Y:S06]  /*4730*/  @!P5 BRA `(.L_x_78) ;  /* 0x0000003c00e4d947 */ /* 0x002fec0003800000 */
.L_x_170:
[----:B-1----:R-:W-:Y:S01]  /*4740*/  @!P4 IADD3 R3, P0, PT, R36, 0x580, RZ ;  /* 0x000005802403c810 */ /* 0x002fe20007f1e0ff */
[----:B------:R-:W-:Y:S01]  /*4750*/  VOTEU.ALL UP1, P4 ;  /* 0x0000000000ff7886 */ /* 0x000fe20002020000 */
[----:B------:R-:W-:Y:S01]  /*4760*/  UMOV UR18, 0x0 ;  /* 0x0000000000127882 */ /* 0x000fe20000000000 */
[----:B------:R-:W-:Y:S01]  /*4770*/  UMOV UR19, 0x10000000 ;  /* 0x1000000000137882 */ /* 0x000fe20000000000 */
[----:B------:R-:W-:Y:S01]  /*4780*/  @!P4 R2UR UR9, R3 ;  /* 0x000000000309c2ca */ /* 0x000fe200000e0000 */
[----:B------:R-:W-:Y:S01]  /*4790*/  @!P4 IMAD.X R0, RZ, RZ, R37, P0 ;  /* 0x000000ffff00c224 */ /* 0x000fe200000e0625 */
[----:B------:R-:W-:Y:S01]  /*47a0*/  @!UP1 UIADD3 UR10, UPT, UPT, UR34, 0x60, URZ ;  /* 0x00000060220a9890 */ /* 0x000fe2000fffe0ff */
[----:B------:R-:W-:Y:S01]  /*47b0*/  ISETP.NE.AND P0, PT, R27, 0x2, PT ;  /* 0x000000021b00780c */ /* 0x000fe20003f05270 */
[----:B------:R-:W-:Y:S01]  /*47c0*/  UMOV UR11, UR35 ;  /* 0x00000023000b7c82 */ /* 0x000fe20008000000 */
[----:B------:R-:W-:Y:S01]  /*47d0*/  UMOV UR12, UR36 ;  /* 0x00000024000c7c82 */ /* 0x000fe20008000000 */
[----:B------:R-:W-:Y:S01]  /*47e0*/  @!P4 R2UR UR8, R0 ;  /* 0x000000000008c2ca */ /* 0x000fe200000e0000 */
[----:B------:R-:W-:Y:S01]  /*47f0*/  IMAD.IADD R20, R8, 0x1, R58 ;  /* 0x0000000108147824 */ /* 0x000fe200078e023a */
[----:B------:R-:W-:Y:S01]  /*4800*/  @P3 R2UR UR36, R24 ;  /* 0x00000000182432ca */ /* 0x000fe200000e0000 */
[----:B------:R-:W-:Y:S01]  /*4810*/  IMAD.IADD R21, R13, 0x1, R60 ;  /* 0x000000010d157824 */ /* 0x000fe200078e023c */
[----:B------:R-:W-:Y:S02]  /*4820*/  SEL R0, RZ, 0x1, P0 ;  /* 0x00000001ff007807 */ /* 0x000fe40000000000 */
[----:B------:R-:W-:Y:S01]  /*4830*/  LOP3.LUT R32, R32, 0x1, RZ, 0x3c, !PT ;  /* 0x0000000120207812 */ /* 0x000fe200078e3cff */
[----:B------:R-:W-:Y:S01]  /*4840*/  IMAD.U32 R10, RZ, RZ, UR9 ;  /* 0x00000009ff0a7e24 */ /* 0x000fe2000f8e00ff */
[----:B------:R-:W-:Y:S01]  /*4850*/  @!UP1 UIADD3 UR9, UPT, UPT, UR7, 0x68, URZ ;  /* 0x0000006807099890 */ /* 0x000fe2000fffe0ff */
[----:B------:R-:W-:Y:S02]  /*4860*/  LOP3.LUT R25, R25, R0, RZ, 0x3c, !PT ;  /* 0x0000000019197212 */ /* 0x000fe400078e3cff */
[----:B------:R-:W-:Y:S02]  /*4870*/  SEL R27, R27, RZ, P0 ;  /* 0x000000ff1b1b7207 */ /* 0x000fe40000000000 */
[----:B------:R-:W-:Y:S01]  /*4880*/  IMAD.U32 R11, RZ, RZ, UR8 ;  /* 0x00000008ff0b7e24 */ /* 0x000fe2000f8e00ff */
[----:B------:R-:W-:Y:S01]  /*4890*/  @!P4 R2UR UR14, R10 ;  /* 0x000000000a0ec2ca */ /* 0x000fe200000e0000 */
[----:B------:R-:W-:Y:S01]  /*48a0*/  @!UP1 UIADD3 UR8, UPT, UPT, UR7, 0x3200, URZ ;  /* 0x0000320007089890 */ /* 0x000fe2000fffe0ff */
[----:B------:R-:W-:Y:S02]  /*48b0*/  VOTEU.ALL UP1, P4 ;  /* 0x0000000000ff7886 */ /* 0x000fe40002020000 */
[----:B------:R-:W-:Y:S11]  /*48c0*/  @!P4 R2UR UR15, R11 ;  /* 0x000000000b0fc2ca */ /* 0x000ff600000e0000 */
[----:B------:R-:W-:Y:S02]  /*48d0*/  @!UPT UIADD3 URZ, UPT, UPT, URZ, URZ, URZ ;  /* 0x000000fffffff290 */ /* 0x000fe4000fffe0ff */
[----:B------:R2:W-:Y:S01]  /*48e0*/  @!UP1 UTMALDG.3D [UR8], [UR14], desc[UR18] ;  /* 0x000012080e0095b4 */ /* 0x0005e20008011000 */
[----:B------:R2:W-:Y:S01]  /*48f0*/  @!P4 SYNCS.ARRIVE.TRANS64.RED.A0TR RZ, [UR7+0x68], R23 ;  /* 0x00006817ffffc9a7 */ /* 0x0005e20008300407 */
[----:B------:R-:W-:Y:S01]  /*4900*/  UPLOP3.LUT UP1, UPT, UPT, UPT, UPT, 0x80, 0x8 ;  /* 0x000000000008789c */ /* 0x000fe20003f2f070 */
[----:B------:R-:W-:Y:S01]  /*4910*/  SYNCS.ARRIVE.TRANS64.RED.A1T0 RZ, [UR13], RZ ;  /* 0x000000ffffff79a7 */ /* 0x000fe2000810040d */
[----:B------:R-:W-:Y:S09]  /*4920*/  @P3 BRA `(.L_x_79) ;  /* 0xfffffff000943947 */ /* 0x000ff2000383ffff */
[----:B------:R-:W-:-:S04]  /*4930*/  SHF.L.U32 R3, R32, 0x1f, RZ ;  /* 0x0000001f20037819 */ /* 0x000fc800000006ff */
[----:B------:R-:W1:Y:S02]  /*4940*/  SYNCS.PHASECHK.TRANS64.TRYWAIT P0, [UR7+0x70], R3 ;  /* 0x00007003ff0075a7 */ /* 0x000e640008001107 */
[----:B-1----:R-:W-:Y:S05]  /*4950*/  @!P0 BRA `(.L_x_80) ;  /* 0x0000003c00748947 */ /* 0x002fea0003800000 */
.L_x_172:
[----:B------:R-:W3:Y:S02]  /*4960*/  SYNCS.PHASECHK.TRANS64.TRYWAIT P0, [UR7+0x78], R3 ;  /* 0x00007803ff0075a7 */ /* 0x000ee40008001107 */
[----:B---3--:R-:W-:Y:S05]  /*4970*/  @!P0 BRA `(.L_x_81) ;  /* 0x0000003c00848947 */ /* 0x008fea0003800000 */
.L_x_174:
[----:B------:R-:W3:Y:S02]  /*4980*/  SYNCS.PHASECHK.TRANS64.TRYWAIT P0, [UR7+0x80], R3 ;  /* 0x00008003ff0075a7 */ /* 0x000ee40008001107 */
[----:B---3--:R-:W-:Y:S05]  /*4990*/  @!P0 BRA `(.L_x_82) ;  /* 0x0000003c00948947 */ /* 0x008fea0003800000 */
.L_x_176:
[----:B-1----:R-:W-:-:S07]  /*49a0*/  MOV R0, UR7 ;  /* 0x0000000700007c02 */ /* 0x002fce0008000f00 */
.L_x_83:
[----:B-1----:R-:W-:-:S04]  /*49b0*/  SHF.L.U32 R3, R32, 0x1f, RZ ;  /* 0x0000001f20037819 */ /* 0x002fc800000006ff */
[----:B------:R1:W3:Y:S03]  /*49c0*/  SYNCS.PHASECHK.TRANS64.TRYWAIT P0, [R0+URZ+0x88], R3 ;  /* 0x00008803000075a7 */ /* 0x0002e600080011ff */
[----:B---3--:R-:W-:Y:S05]  /*49d0*/  @!P0 NANOSLEEP.SYNCS 0x989680 ;  /* 0x009896800000895d */ /* 0x008fea0003900000 */
[----:B------:R-:W3:Y:S02]  /*49e0*/  @!P0 SYNCS.PHASECHK.TRANS64 P0, [R0+URZ+0x88], R3 ;  /* 0x00008803000085a7 */ /* 0x000ee400080010ff */
[----:B--23--:R-:W-:Y:S05]  /*49f0*/  @P0 EXIT ;  /* 0x000000000000094d */ /* 0x00cfea0003800000 */
[----:B------:R-:W-:Y:S05]  /*4a00*/  BRA `(.L_x_83) ;  /* 0xfffffffc00e87947 */ /* 0x000fea000383ffff */
.L_x_68:
[----:B------:R-:W-:-:S06]  /*4a10*/  UISETP.GE.AND UP1, UPT, UR8, 0x4, UPT ;  /* 0x000000040800788c */ /* 0x000fcc000bf26270 */
[----:B------:R-:W-:-:S13]  /*4a20*/  PLOP3.LUT P0, PT, PT, PT, UP1, 0x80, 0x8 ;  /* 0x000000000008781c */ /* 0x000fda0003f0f018 */
[----:B------:R-:W-:Y:S05]  /*4a30*/  @!P0 EXIT ;  /* 0x000000000000894d */ /* 0x000fea0003800000 */
[----:B------:R-:W-:Y:S01]  /*4a40*/  BAR.SYNC.DEFER_BLOCKING 0x6, 0xa0 ;  /* 0x0182800000007b1d */ /* 0x000fe20000010000 */
[C---:B------:R-:W-:Y:S01]  /*4a50*/  IMAD.SHL.U32 R7, R72.reuse, 0x20, RZ ;  /* 0x0000002048077824 */ /* 0x040fe200078e00ff */
[C---:B------:R-:W-:Y:S01]  /*4a60*/  LOP3.LUT P0, RZ, R72.reuse, 0x4, RZ, 0xc0, !PT ;  /* 0x0000000448ff7812 */ /* 0x040fe2000780c0ff */
[C---:B------:R-:W-:Y:S01]  /*4a70*/  IMAD.SHL.U32 R64, R72.reuse, 0x10, RZ ;  /* 0x0000001048407824 */ /* 0x040fe200078e00ff */
[----:B------:R-:W-:Y:S01]  /*4a80*/  CS2R R68, SRZ ;  /* 0x0000000000447805 */ /* 0x000fe2000001ff00 */
[C---:B------:R-:W-:Y:S01]  /*4a90*/  IMAD.SHL.U32 R5, R72.reuse, 0x4, RZ ;  /* 0x0000000448057824 */ /* 0x040fe200078e00ff */
[----:B------:R-:W-:Y:S02]  /*4aa0*/  UMOV UR48, 0x400 ;  /* 0x0000040000307882 */ /* 0x000fe40000000000 */
[----:B------:R-:W1:Y:S01]  /*4ab0*/  LDC R63, c[0x0][0x370] ;  /* 0x0000dc00ff3f7b82 */ /* 0x000e620000000800 */
[----:B------:R-:W-:Y:S01]  /*4ac0*/  ULEA UR48, UR37, UR48, 0x18 ;  /* 0x0000003025307291 */ /* 0x000fe2000f8ec0ff */
[----:B------:R-:W-:Y:S01]  /*4ad0*/  LOP3.LUT R0, R7, 0xc0, RZ, 0xc0, !PT ;  /* 0x000000c007007812 */ /* 0x000fe200078ec0ff */
[----:B------:R-:W-:Y:S01]  /*4ae0*/  IMAD.U32 R32, R72, 0x10000, RZ ;  /* 0x0001000048207824 */ /* 0x000fe200078e00ff */
[----:B------:R-:W-:Y:S01]  /*4af0*/  LOP3.LUT R64, R64, 0x600, RZ, 0xc0, !PT ;  /* 0x0000060040407812 */ /* 0x000fe200078ec0ff */
[----:B------:R-:W-:Y:S01]  /*4b00*/  UIADD3 UR4, UPT, UPT, UR48, 0x200, URZ ;  /* 0x0000020030047890 */ /* 0x000fe2000fffe0ff */
[----:B------:R-:W-:Y:S01]  /*4b10*/  LOP3.LUT R5, R0, 0x18, R5, 0xf8, !PT ;  /* 0x0000001800057812 */ /* 0x000fe200078ef805 */
[----:B------:R-:W-:Y:S01]  /*4b20*/  IMAD.MOV.U32 R71, RZ, RZ, 0x20 ;  /* 0x00000020ff477424 */ /* 0x000fe200078e00ff */
[----:B------:R-:W2:Y:S01]  /*4b30*/  LDC R28, c[0x0][0xb0c] ;  /* 0x0002c300ff1c7b82 */ /* 0x000ea20000000800 */
[----:B------:R-:W-:Y:S01]  /*4b40*/  SHF.R.U32.HI R0, RZ, 0x1, R72 ;  /* 0x00000001ff007819 */ /* 0x000fe20000011648 */
[----:B------:R-:W-:Y:S01]  /*4b50*/  IMAD.MOV.U32 R70, RZ, RZ, 0x1 ;  /* 0x00000001ff467424 */ /* 0x000fe200078e00ff */
[--C-:B------:R-:W-:Y:S01]  /*4b60*/  LOP3.LUT R64, R64, 0x20, R7.reuse, 0xf8, !PT ;  /* 0x0000002040407812 */ /* 0x100fe200078ef807 */
[----:B------:R-:W-:Y:S01]  /*4b70*/  IMAD.MOV.U32 R30, RZ, RZ, RZ ;  /* 0x000000ffff1e7224 */ /* 0x000fe200078e00ff */
[----:B------:R-:W-:Y:S01]  /*4b80*/  LOP3.LUT R32, R32, 0x600000, RZ, 0xc0, !PT ;  /* 0x0060000020207812 */ /* 0x000fe200078ec0ff */
[----:B------:R-:W-:Y:S01]  /*4b90*/  IMAD.MOV.U32 R75, RZ, RZ, RZ ;  /* 0x000000ffff4b7224 */ /* 0x000fe200078e00ff */
[----:B------:R-:W-:Y:S01]  /*4ba0*/  LOP3.LUT R5, R5, 0x8, R0, 0x78, !PT ;  /* 0x0000000805057812 */ /* 0x000fe200078e7800 */
[----:B------:R-:W4:Y:S01]  /*4bb0*/  LDC R61, c[0x0][0xb20] ;  /* 0x0002c800ff3d7b82 */ /* 0x000f220000000800 */
[----:B------:R-:W3:Y:S01]  /*4bc0*/  LDS R3, [UR48+0x150] ;  /* 0x00015030ff037984 */ /* 0x000ee20008000800 */
[----:B------:R-:W-:Y:S01]  /*4bd0*/  LOP3.LUT R64, R64, 0x100, R7, 0xf8, !PT ;  /* 0x0000010040407812 */ /* 0x000fe200078ef807 */
[----:B------:R-:W-:Y:S01]  /*4be0*/  IMAD.U32 R66, RZ, RZ, UR4 ;  /* 0x00000004ff427e24 */ /* 0x000fe2000f8e00ff */
[----:B------:R-:W-:Y:S01]  /*4bf0*/  LOP3.LUT R72, R72, 0x60, RZ, 0xc0, !PT ;  /* 0x0000006048487812 */ /* 0x000fe200078ec0ff */
[----:B------:R-:W1:Y:S01]  /*4c00*/  LDCU.64 UR52, c[0x0][0x348] ;  /* 0x00006900ff3477ac */ /* 0x000e620008000a00 */
[----:B------:R-:W-:-:S02]  /*4c10*/  LOP3.LUT R64, R64, R5, RZ, 0xfc, !PT ;  /* 0x0000000540407212 */ /* 0x000fc400078efcff */
[----:B------:R-:W1:Y:S01]  /*4c20*/  LDC R27, c[0x0][0xb30] ;  /* 0x0002cc00ff1b7b82 */ /* 0x000e620000000800 */
[----:B------:R-:W-:Y:S01]  /*4c30*/  SEL R71, R71, 0xffffffe0, !P0 ;  /* 0xffffffe047477807 */ /* 0x000fe20004000000 */
[----:B------:R-:W1:Y:S01]  /*4c40*/  LDCU.64 UR38, c[0x0][0x888] ;  /* 0x00011100ff2677ac */ /* 0x000e620008000a00 */
[----:B------:R-:W1:Y:S05]  /*4c50*/  LDCU.64 UR44, c[0x0][0x890] ;  /* 0x00011200ff2c77ac */ /* 0x000e6a0008000a00 */
[----:B------:R-:W1:Y:S01]  /*4c60*/  LDC.64 R56, c[0x0][0xb10] ;  /* 0x0002c400ff387b82 */ /* 0x000e620000000a00 */
[----:B------:R-:W-:Y:S01]  /*4c70*/  UMOV UR49, URZ ;  /* 0x000000ff00317c82 */ /* 0x000fe20008000000 */
[----:B------:R-:W-:-:S06]  /*4c80*/  UMOV UR51, URZ ;  /* 0x000000ff00337c82 */ /* 0x000fcc0008000000 */
[----:B------:R-:W1:Y:S08]  /*4c90*/  LDC.64 R24, c[0x0][0xb18] ;  /* 0x0002c600ff187b82 */ /* 0x000e700000000a00 */
[----:B------:R-:W1:Y:S08]  /*4ca0*/  LDC.64 R22, c[0x0][0xb28] ;  /* 0x0002ca00ff167b82 */ /* 0x000e700000000a00 */
[----:B------:R-:W1:Y:S01]  /*4cb0*/  LDC.64 R54, c[0x0][0x8b0] ;  /* 0x00022c00ff367b82 */ /* 0x000e620000000a00 */
[----:B---3--:R-:W-:-:S07]  /*4cc0*/  IMAD.IADD R32, R3, 0x1, R32 ;  /* 0x0000000103207824 */ /* 0x008fce00078e0220 */
[----:B------:R-:W3:Y:S08]  /*4cd0*/  LDC.64 R52, c[0x0][0x8a8] ;  /* 0x00022a00ff347b82 */ /* 0x000ef00000000a00 */
[----:B--2-4-:R-:W1:Y:S02]  /*4ce0*/  LDC R62, c[0x0][0x374] ;  /* 0x0000dd00ff3e7b82 */ /* 0x014e640000000800 */
.L_x_127:
[C---:B------:R-:W-:Y:S02]  /*4cf0*/  LEA R0, R75.reuse, UR48, 0x3 ;  /* 0x000000304b007c11 */ /* 0x040fe4000f8e18ff */
[----:B------:R-:W-:Y:S02]  /*4d00*/  SHF.L.U32 R3, R68, 0x1f, RZ ;  /* 0x0000001f44037819 */ /* 0x000fe400000006ff */
[----:B------:R-:W-:Y:S02]  /*4d10*/  LEA R16, R75, UR48, 0x4 ;  /* 0x000000304b107c11 */ /* 0x000fe4000f8e20ff */
[----:B------:R-:W2:Y:S02]  /*4d20*/  SYNCS.PHASECHK.TRANS64.TRYWAIT P0, [R0+URZ+0xa0], R3 ;  /* 0x0000a003000075a7 */ /* 0x000ea400080011ff */
[----:B-12---:R-:W-:Y:S05]  /*4d30*/  @!P0 BRA `(.L_x_84) ;  /* 0x0000003800c48947 */ /* 0x006fea0003800000 */
.L_x_177:
[----:B------:R-:W4:Y:S01]  /*4d40*/  LDC.64 R12, c[0x0][0xb10] ;  /* 0x0002c400ff0c7b82 */ /* 0x000f220000000a00 */
[----:B------:R-:W3:Y:S01]  /*4d50*/  LDS.128 R16, [R16+0x130] ;  /* 0x0001300010107984 */ /* 0x000ee20000000c00 */
[----:B-1----:R-:W-:Y:S01]  /*4d60*/  ISETP.NE.AND P1, PT, R27, 0x1, PT ;  /* 0x000000011b00780c */ /* 0x002fe20003f25270 */
[----:B--2---:R-:W-:Y:S01]  /*4d70*/  VIADD R0, R0, 0xb0 ;  /* 0x000000b000007836 */ /* 0x004fe20000000000 */
[----:B------:R-:W-:Y:S04]  /*4d80*/  ISETP.GE.AND P0, PT, R26, 0x1, PT ;  /* 0x000000011a00780c */ /* 0x000fe80003f06270 */
[----:B------:R-:W1:Y:S01]  /*4d90*/  LDC.64 R10, c[0x0][0xb18] ;  /* 0x0002c600ff0a7b82 */ /* 0x000e620000000a00 */
[----:B------:R-:W-:Y:S01]  /*4da0*/  PRMT R0, RZ, 0x654, R0 ;  /* 0x00000654ff007816 */ /* 0x000fe20000000000 */
[----:B------:R-:W-:Y:S01]  /*4db0*/  @!PT LDS RZ, [RZ] ;  /* 0x00000000fffff984 */ /* 0x000fe20000000800 */
[----:B------:R-:W-:Y:S01]  /*4dc0*/  @!PT LDS RZ, [RZ] ;  /* 0x00000000fffff984 */ /* 0x000fe20000000800 */
[----:B------:R-:W-:Y:S01]  /*4dd0*/  @!PT LDS RZ, [RZ] ;  /* 0x00000000fffff984 */ /* 0x000fe20000000800 */
[----:B------:R-:W-:Y:S01]  /*4de0*/  @!PT LDS RZ, [RZ] ;  /* 0x00000000fffff984 */ /* 0x000fe20000000800 */
[----:B------:R2:W-:Y:S06]  /*4df0*/  MEMBAR.ALL.CTA ;  /* 0x0000000000007992 */ /* 0x0005ec0000008000 */
[----:B--2---:R-:W2:Y:S01]  /*4e00*/  FENCE.VIEW.ASYNC.S ;  /* 0x00000000000073c6 */ /* 0x004ea20000000000 */
[----:B------:R-:W1:Y:S08]  /*4e10*/  @!P1 LDC R14, c[0x0][0xb20] ;  /* 0x0002c800ff0e9b82 */ /* 0x000e700000000800 */
[----:B------:R-:W1:Y:S01]  /*4e20*/  @!P1 LDC R9, c[0x0][0xb0c] ;  /* 0x0002c300ff099b82 */ /* 0x000e620000000800 */
[----:B--2---:R2:W-:Y:S01]  /*4e30*/  SYNCS.ARRIVE.TRANS64.RED.A1T0 RZ, [R0+URZ], RZ ;  /* 0x000000ff00ff79a7 */ /* 0x0045e200081004ff */
[----:B---3--:R-:W-:Y:S04]  /*4e40*/  LOP3.LUT P4, RZ, R18, 0x1, RZ, 0xc0, !PT ;  /* 0x0000000112ff7812 */ /* 0x008fe8000788c0ff */
[----:B------:R-:W-:Y:S09]  /*4e50*/  P2R R73, PR, RZ, 0x10 ;  /* 0x00000010ff497803 */ /* 0x000ff20000000000 */
[----:B------:R-:W-:Y:S02]  /*4e60*/  @P4 MOV R31, R16 ;  /* 0x00000010001f4202 */ /* 0x000fe40000000f00 */
[----:B------:R-:W-:Y:S01]  /*4e70*/  @P4 LOP3.LUT R29, R17, 0xffff, RZ, 0xc0, !PT ;  /* 0x0000ffff111d4812 */ /* 0x000fe200078ec0ff */
[----:B--2-4-:R-:W-:Y:S06]  /*4e80*/  @!P0 BRA `(.L_x_85) ;  /* 0x0000000000a48947 */ /* 0x014fec0003800000 */
[----:B------:R-:W-:Y:S01]  /*4e90*/  IMAD.HI.U32 R36, R62, R25, RZ ;  /* 0x000000193e247227 */ /* 0x000fe200078e00ff */
[----:B------:R-:W-:Y:S02]  /*4ea0*/  ISETP.NE.AND P0, PT, R24, 0x1, PT ;  /* 0x000000011800780c */ /* 0x000fe40003f05270 */
[----:B------:R-:W-:Y:S01]  /*4eb0*/  ISETP.NE.AND P2, PT, R26, 0x1, PT ;  /* 0x000000011a00780c */ /* 0x000fe20003f45270 */
[-C--:B------:R-:W-:Y:S01]  /*4ec0*/  IMAD.HI.U32 R34, R63, R56.reuse, RZ ;  /* 0x000000383f227227 */ /* 0x080fe200078e00ff */
[----:B------:R-:W-:Y:S02]  /*4ed0*/  SHF.R.U32.HI R37, RZ, R61, R36 ;  /* 0x0000003dff257219 */ /* 0x000fe40000011624 */
[----:B------:R-:W-:Y:S01]  /*4ee0*/  ISETP.NE.AND P3, PT, R28, 0x1, PT ;  /* 0x000000011c00780c */ /* 0x000fe20003f65270 */
[----:B------:R-:W-:Y:S01]  /*4ef0*/  IMAD.HI.U32 R40, R29, R25, RZ ;  /* 0x000000191d287227 */ /* 0x000fe200078e00ff */
[----:B------:R-:W-:Y:S02]  /*4f00*/  SHF.R.U32.HI R34, RZ, R57, R34 ;  /* 0x00000039ff227219 */ /* 0x000fe40000011622 */
[----:B------:R-:W-:Y:S01]  /*4f10*/  SEL R3, R62, R37, !P0 ;  /* 0x000000253e037207 */ /* 0x000fe20004000000 */
[----:B------:R-:W-:Y:S01]  /*4f20*/  IMAD.HI.U32 R38, R31, R56, RZ ;  /* 0x000000381f267227 */ /* 0x000fe200078e00ff */
[----:B------:R-:W-:Y:S03]  /*4f30*/  SEL R7, R63, R34, !P3 ;  /* 0x000000223f077207 */ /* 0x000fe60005800000 */
[-C--:B------:R-:W-:Y:S01]  /*4f40*/  IMAD.HI.U32 R34, R3, R22.reuse, RZ ;  /* 0x0000001603227227 */ /* 0x080fe200078e00ff */
[----:B------:R-:W-:Y:S03]  /*4f50*/  SHF.R.U32.HI R38, RZ, R57, R38 ;  /* 0x00000039ff267219 */ /* 0x000fe60000011626 */
[----:B------:R-:W-:Y:S01]  /*4f60*/  IMAD.HI.U32 R36, R7, R22, RZ ;  /* 0x0000001607247227 */ /* 0x000fe200078e00ff */
[----:B------:R-:W-:Y:S02]  /*4f70*/  @P2 SHF.R.U32.HI R3, RZ, R23, R34 ;  /* 0x00000017ff032219 */ /* 0x000fe40000011622 */
[----:B------:R-:W-:Y:S02]  /*4f80*/  SHF.R.U32.HI R34, RZ, R61, R40 ;  /* 0x0000003dff227219 */ /* 0x000fe40000011628 */
[----:B------:R-:W-:Y:S01]  /*4f90*/  @P2 SHF.R.U32.HI R7, RZ, R23, R36 ;  /* 0x00000017ff072219 */ /* 0x000fe20000011624 */
[C---:B------:R-:W-:Y:S01]  /*4fa0*/  IMAD R2, R26.reuse, R3, RZ ;  /* 0x000000031a027224 */ /* 0x040fe200078e02ff */
[----:B------:R-:W-:Y:S02]  /*4fb0*/  SEL R5, R29, R34, !P0 ;  /* 0x000000221d057207 */ /* 0x000fe40004000000 */
[----:B------:R-:W-:Y:S01]  /*4fc0*/  SEL R3, R31, R38, !P3 ;  /* 0x000000261f037207 */ /* 0x000fe20005800000 */
[----:B------:R-:W-:Y:S01]  /*4fd0*/  IMAD R4, R26, R7, RZ ;  /* 0x000000071a047224 */ /* 0x000fe200078e02ff */
[C---:B------:R-:W-:Y:S01]  /*4fe0*/  ISETP.GE.AND P0, PT, R5.reuse, R2, PT ;  /* 0x000000020500720c */ /* 0x040fe20003f06270 */
[----:B------:R-:W-:Y:S03]  /*4ff0*/  IMAD.HI.U32 R6, R5, R22, RZ ;  /* 0x0000001605067227 */ /* 0x000fe600078e00ff */
[----:B------:R-:W-:Y:S01]  /*5000*/  ISETP.GE.OR P0, PT, R3, R4, P0 ;  /* 0x000000040300720c */ /* 0x000fe20000706670 */
[----:B------:R-:W-:Y:S01]  /*5010*/  IMAD.MOV R4, RZ, RZ, -R3 ;  /* 0x000000ffff047224 */ /* 0x000fe200078e0a03 */
[-C--:B------:R-:W-:Y:S03]  /*5020*/  SHF.R.U32.HI R6, RZ, R23.reuse, R6 ;  /* 0x00000017ff067219 */ /* 0x080fe60000011606 */
[----:B------:R-:W-:Y:S01]  /*5030*/  IMAD R31, R28, R4, R31 ;  /* 0x000000041c1f7224 */ /* 0x000fe200078e021f */
[----:B------:R-:W-:Y:S05]  /*5040*/  SEL R15, R5, R6, !P2 ;  /* 0x00000006050f7207 */ /* 0x000fea0005000000 */
[----:B------:R-:W-:Y:S02]  /*5050*/  IMAD.MOV R6, RZ, RZ, -R15 ;  /* 0x000000ffff067224 */ /* 0x000fe400078e0a0f */
[C---:B------:R-:W-:Y:S04]  /*5060*/  @!P0 IMAD.HI.U32 R2, R3.reuse, R22, RZ ;  /* 0x0000001603028227 */ /* 0x040fe800078e00ff */
[----:B------:R-:W-:Y:S01]  /*5070*/  IMAD R6, R26, R6, R5 ;  /* 0x000000061a067224 */ /* 0x000fe200078e0205 */
[----:B------:R-:W-:Y:S04]  /*5080*/  @!P0 SHF.R.U32.HI R2, RZ, R23, R2 ;  /* 0x00000017ff028219 */ /* 0x000fe80000011602 */
[----:B------:R-:W-:Y:S02]  /*5090*/  @!P0 SEL R0, R3, R2, !P2 ;  /* 0x0000000203008207 */ /* 0x000fe40005000000 */
[----:B------:R-:W-:Y:S02]  /*50a0*/  IADD3 R2, PT, PT, -R5, RZ, RZ ;  /* 0x000000ff05027210 */ /* 0x000fe40007ffe1ff */
[----:B------:R-:W-:Y:S01]  /*50b0*/  @!P0 IADD3 R8, PT, PT, R15, -R0, RZ ;  /* 0x800000000f088210 */ /* 0x000fe20007ffe0ff */
[----:B------:R-:W-:Y:S02]  /*50c0*/  @!P0 IMAD R0, R7, R6, R0 ;  /* 0x0000000607008224 */ /* 0x000fe400078e0200 */
[----:B------:R-:W-:Y:S02]  /*50d0*/  IMAD R29, R24, R2, R29 ;  /* 0x00000002181d7224 */ /* 0x000fe400078e021d */
[----:B------:R-:W-:Y:S02]  /*50e0*/  @!P0 IMAD R5, R8, R26, R3 ;  /* 0x0000001a08058224 */ /* 0x000fe400078e0203 */
[----:B------:R-:W-:Y:S04]  /*50f0*/  @!P0 IMAD.MOV.U32 R3, RZ, RZ, R0 ;  /* 0x000000ffff038224 */ /* 0x000fe800078e0000 */
[----:B------:R-:W-:Y:S02]  /*5100*/  IMAD R31, R3, R28, R31 ;  /* 0x0000001c031f7224 */ /* 0x000fe400078e021f */
[----:B------:R-:W-:Y:S07]  /*5110*/  IMAD R29, R5, R24, R29 ;  /* 0x00000018051d7224 */ /* 0x000fee00078e021d */
.L_x_85:
[----:B-1----:R-:W-:Y:S01]  /*5120*/  @!P1 ISETP.NE.AND P0, PT, R10, 0x1, PT ;  /* 0x000000010a00980c */ /* 0x002fe20003f05270 */
[----:B------:R-:W-:Y:S01]  /*5130*/  @!P1 IMAD.HI.U32 R3, R29, R11, RZ ;  /* 0x0000000b1d039227 */ /* 0x000fe200078e00ff */
[----:B------:R-:W-:Y:S01]  /*5140*/  R2UR UR42, R21 ;  /* 0x00000000152a72ca */ /* 0x000fe200000e0000 */
[----:B------:R-:W-:Y:S01]  /*5150*/  BSSY.RECONVERGENT B6, `(.L_x_86) ;  /* 0x0000031000067945 */ /* 0x000fe20003800200 */
[----:B------:R-:W-:Y:S01]  /*5160*/  R2UR UR41, R20 ;  /* 0x00000000142972ca */ /* 0x000fe200000e0000 */
[----:B------:R-:W-:Y:S01]  /*5170*/  @!P1 IMAD.HI.U32 R0, R31, R12, RZ ;  /* 0x0000000c1f009227 */ /* 0x000fe200078e00ff */
[----:B------:R-:W-:Y:S02]  /*5180*/  @!P1 SHF.R.U32.HI R2, RZ, R14, R3 ;  /* 0x0000000eff029219 */ /* 0x000fe40000011603 */
[----:B------:R-:W-:Y:S01]  /*5190*/  @!P1 ISETP.NE.AND P2, PT, R9, 0x1, PT ;  /* 0x000000010900980c */ /* 0x000fe20003f45270 */
[----:B------:R-:W-:Y:S01]  /*51a0*/  VIADD R75, R75, 0x1 ;  /* 0x000000014b4b7836 */ /* 0x000fe20000000000 */
[----:B------:R-:W-:Y:S02]  /*51b0*/  @!P1 SEL R2, R29, R2, !P0 ;  /* 0x000000021d029207 */ /* 0x000fe40004000000 */
[----:B------:R-:W-:Y:S02]  /*51c0*/  @!P1 SHF.R.U32.HI R0, RZ, R13, R0 ;  /* 0x0000000dff009219 */ /* 0x000fe40000011600 */
[----:B------:R-:W-:Y:S01]  /*51d0*/  LOP3.LUT P0, RZ, R66, 0x1b0, RZ, 0xc0, !PT ;  /* 0x000001b042ff7812 */ /* 0x000fe2000780c0ff */
[----:B------:R-:W-:Y:S01]  /*51e0*/  USHF.L.U32 UR42, UR42, 0x6, URZ ;  /* 0x000000062a2a7899 */ /* 0x000fe200080006ff */
[----:B------:R-:W-:Y:S01]  /*51f0*/  @!P1 SEL R3, R31, R0, !P2 ;  /* 0x000000001f039207 */ /* 0x000fe20005000000 */
[----:B------:R-:W-:Y:S01]  /*5200*/  USHF.L.U32 UR41, UR41, 0x7, URZ ;  /* 0x0000000729297899 */ /* 0x000fe200080006ff */
[----:B------:R-:W-:Y:S03]  /*5210*/  @P4 SHF.R.U32.HI R67, RZ, 0x10, R17 ;  /* 0x00000010ff434819 */ /* 0x000fe60000011611 */
[----:B------:R-:W-:Y:S02]  /*5220*/  @!P1 IMAD.IADD R0, R2, 0x1, -R3 ;  /* 0x0000000102009824 */ /* 0x000fe400078e0a03 */
[----:B------:R-:W-:Y:S02]  /*5230*/  @!P1 IMAD.IADD R2, R3, 0x1, -R2 ;  /* 0x0000000103029824 */ /* 0x000fe400078e0a02 */
[----:B------:R-:W-:Y:S02]  /*5240*/  @!P1 IMAD R31, R0, R9, R31 ;  /* 0x00000009001f9224 */ /* 0x000fe400078e021f */
[----:B------:R-:W-:Y:S01]  /*5250*/  @!P1 IMAD R29, R2, R10, R29 ;  /* 0x0000000a021d9224 */ /* 0x000fe200078e021d */
[----:B------:R-:W-:Y:S06]  /*5260*/  @!P0 BRA `(.L_x_87) ;  /* 0x00000000007c8947 */ /* 0x000fec0003800000 */
[----:B------:R-:W1:Y:S01]  /*5270*/  LDCU.64 UR8, c[0x4][0x80] ;  /* 0x01001000ff0877ac */ /* 0x000e620008000a00 */
[----:B------:R-:W-:Y:S01]  /*5280*/  MOV R2, 0x0 ;  /* 0x0000000000027802 */ /* 0x000fe20000000f00 */
[----:B------:R-:W-:Y:S02]  /*5290*/  HFMA2 R12, -RZ, RZ, 0, 5.9604644775390625e-08 ;  /* 0x00000001ff0c7431 */ /* 0x000fe400000001ff */
[----:B------:R-:W-:Y:S01]  /*52a0*/  IMAD.MOV.U32 R8, RZ, RZ, 0x70 ;  /* 0x00000070ff087424 */ /* 0x000fe200078e00ff */
[----:B------:R2:W3:Y:S01]  /*52b0*/  LDC.64 R14, c[0x4][R2] ;  /* 0x01000000020e7b82 */ /* 0x0004e20000000a00 */
[----:B------:R-:W4:Y:S01]  /*52c0*/  LDCU.64 UR6, c[0x4][0x88] ;  /* 0x01001100ff0677ac */ /* 0x000f220008000a00 */
[----:B------:R-:W-:Y:S01]  /*52d0*/  IMAD.MOV.U32 R13, RZ, RZ, RZ ;  /* 0x000000ffff0d7224 */ /* 0x000fe200078e00ff */
[----:B------:R-:W2:Y:S01]  /*52e0*/  LDCU.64 UR4, c[0x4][0x8] ;  /* 0x01000100ff0477ac */ /* 0x000ea20008000a00 */
[----:B-1----:R-:W-:Y:S01]  /*52f0*/  MOV R5, UR9 ;  /* 0x0000000900057c02 */ /* 0x002fe20008000f00 */
[----:B------:R-:W-:Y:S01]  /*5300*/  IMAD.U32 R4, RZ, RZ, UR8 ;  /* 0x00000008ff047e24 */ /* 0x000fe2000f8e00ff */
[----:B----4-:R-:W-:Y:S01]  /*5310*/  MOV R7, UR7 ;  /* 0x0000000700077c02 */ /* 0x010fe20008000f00 */
[----:B------:R-:W-:Y:S01]  /*5320*/  IMAD.U32 R6, RZ, RZ, UR6 ;  /* 0x00000006ff067e24 */ /* 0x000fe2000f8e00ff */
[----:B--2---:R-:W-:Y:S01]  /*5330*/  MOV R11, UR5 ;  /* 0x00000005000b7c02 */ /* 0x004fe20008000f00 */
[----:B------:R-:W-:Y:S02]  /*5340*/  IMAD.U32 R10, RZ, RZ, UR4 ;  /* 0x00000004ff0a7e24 */ /* 0x000fe4000f8e00ff */
[----:B------:R-:W-:Y:S07]  /*5350*/  LEPC R20, `(.L_x_88) ;  /* 0x000000001014794e */ /* 0x000fee0000000000 */
[----:B---3-5:R-:W-:Y:S05]  /*5360*/  CALL.ABS.NOINC R14 ;  /* 0x000000000e007343 */ /* 0x028fea0003c00000 */
.L_x_88:
[----:B------:R-:W1:Y:S01]  /*5370*/  LDCU.64 UR8, c[0x4][0x80] ;  /* 0x01001000ff0877ac */ /* 0x000e620008000a00 */
[----:B------:R-:W2:Y:S01]  /*5380*/  LDC.64 R2, c[0x4][R2] ;  /* 0x0100000002027b82 */ /* 0x000ea20000000a00 */
[----:B------:R-:W-:Y:S02]  /*5390*/  HFMA2 R12, -RZ, RZ, 0, 5.9604644775390625e-08 ;  /* 0x00000001ff0c7431 */ /* 0x000fe400000001ff */
[----:B------:R-:W-:Y:S02]  /*53a0*/  IMAD.MOV.U32 R8, RZ, RZ, 0x70 ;  /* 0x00000070ff087424 */ /* 0x000fe400078e00ff */
[----:B------:R-:W-:Y:S01]  /*53b0*/  IMAD.MOV.U32 R13, RZ, RZ, RZ ;  /* 0x000000ffff0d7224 */ /* 0x000fe200078e00ff */
[----:B------:R-:W3:Y:S01]  /*53c0*/  LDCU.64 UR6, c[0x4][0x88] ;  /* 0x01001100ff0677ac */ /* 0x000ee20008000a00 */
[----:B------:R-:W4:Y:S01]  /*53d0*/  LDCU.64 UR4, c[0x4][0x8] ;  /* 0x01000100ff0477ac */ /* 0x000f220008000a00 */
[----:B-1----:R-:W-:Y:S02]  /*53e0*/  MOV R4, UR8 ;  /* 0x0000000800047c02 */ /* 0x002fe40008000f00 */
[----:B------:R-:W-:Y:S02]  /*53f0*/  MOV R5, UR9 ;  /* 0x0000000900057c02 */ /* 0x000fe40008000f00 */
[----:B---3--:R-:W-:Y:S01]  /*5400*/  MOV R7, UR7 ;  /* 0x0000000700077c02 */ /* 0x008fe20008000f00 */
[----:B------:R-:W-:Y:S01]  /*5410*/  IMAD.U32 R6, RZ, RZ, UR6 ;  /* 0x00000006ff067e24 */ /* 0x000fe2000f8e00ff */
[----:B----4-:R-:W-:Y:S01]  /*5420*/  MOV R11, UR5 ;  /* 0x00000005000b7c02 */ /* 0x010fe20008000f00 */
[----:B------:R-:W-:Y:S02]  /*5430*/  IMAD.U32 R10, RZ, RZ, UR4 ;  /* 0x00000004ff0a7e24 */ /* 0x000fe4000f8e00ff */
[----:B------:R-:W-:Y:S07]  /*5440*/  LEPC R20, `(.L_x_87) ;  /* 0x000000001014794e */ /* 0x000fee0000000000 */
[----:B--2---:R-:W-:Y:S05]  /*5450*/  CALL.ABS.NOINC R2 ;  /* 0x0000000002007343 */ /* 0x004fea0003c00000 */
.L_x_87:
[----:B------:R-:W-:Y:S05]  /*5460*/  BSYNC.RECONVERGENT B6 ;  /* 0x0000000000067941 */ /* 0x000fea0003800200 */
.L_x_86:
[----:B------:R-:W-:Y:S01]  /*5470*/  ISETP.NE.U32.AND P4, PT, R54, RZ, PT ;  /* 0x000000ff3600720c */ /* 0x000fe20003f85070 */
[----:B------:R-:W-:Y:S01]  /*5480*/  UISETP.NE.AND UP2, UPT, UR50, URZ, UPT ;  /* 0x000000ff3200728c */ /* 0x000fe2000bf45270 */
[----:B------:R-:W-:Y:S01]  /*5490*/  ISETP.NE.U32.AND P2, PT, RZ, UR38, PT ;  /* 0x00000026ff007c0c */ /* 0x000fe2000bf45070 */
[----:B------:R-:W-:Y:S01]  /*54a0*/  UISETP.NE.U32.AND UP1, UPT, UR44, URZ, UPT ;  /* 0x000000ff2c00728c */ /* 0x000fe2000bf25070 */
[----:B------:R-:W-:Y:S01]  /*54b0*/  ISETP.NE.AND.EX P4, PT, R55, RZ, PT, P4 ;  /* 0x000000ff3700720c */ /* 0x000fe20003f85340 */
[----:B------:R-:W-:Y:S01]  /*54c0*/  UPLOP3.LUT UP0, UPT, UPT, UPT, UPT, 0x40, 0x4 ;  /* 0x000000000004789c */ /* 0x000fe20003f0e870 */
[----:B------:R-:W-:Y:S01]  /*54d0*/  ISETP.NE.AND.EX P2, PT, RZ, UR39, PT, P2 ;  /* 0x00000027ff007c0c */ /* 0x000fe2000bf45320 */
[----:B------:R-:W-:Y:S01]  /*54e0*/  UISETP.NE.AND.EX UP1, UPT, UR45, URZ, UPT, UP1 ;  /* 0x000000ff2d00728c */ /* 0x000fe2000bf25310 */
[----:B------:R-:W-:Y:S04]  /*54f0*/  PLOP3.LUT P1, PT, PT, PT, UP2, 0x80, 0x8 ;  /* 0x000000000008781c */ /* 0x000fe80003f2f028 */
[----:B------:R-:W-:Y:S06]  /*5500*/  @UP2 UPLOP3.LUT UP0, UPT, UPT, UPT, UP1, 0x80, 0x8 ;  /* 0x000000000008289c */ /* 0x000fec0003f0f010 */
[----:B------:R-:W-:Y:S01]  /*5510*/  PLOP3.LUT P0, PT, PT, PT, UP0, 0x80, 0x8 ;  /* 0x000000000008781c */ /* 0x000fe20003f0f008 */
[----:B------:R-:W-:Y:S01]  /*5520*/  @!UPT UIADD3 URZ, UPT, UPT, URZ, URZ, URZ ;  /* 0x000000fffffff290 */ /* 0x000fe2000fffe0ff */
[----:B------:R-:W-:Y:S11]  /*5530*/  BRA.U !UP1, `(.L_x_89) ;  /* 0x0000000109387547 */ /* 0x000ff6000b800000 */
[----:B------:R-:W-:Y:S01]  /*5540*/  UISETP.NE.U32.AND UP0, UPT, UR38, URZ, UPT ;  /* 0x000000ff2600728c */ /* 0x000fe2000bf05070 */
[----:B------:R-:W-:Y:S02]  /*5550*/  HFMA2 R0, -RZ, RZ, 0, 5.9604644775390625e-08 ;  /* 0x00000001ff007431 */ /* 0x000fe400000001ff */
[----:B------:R-:W-:Y:S01]  /*5560*/  IMAD.MOV.U32 R59, RZ, RZ, 0x1 ;  /* 0x00000001ff3b7424 */ /* 0x000fe200078e00ff */
[----:B------:R-:W-:Y:S06]  /*5570*/  UISETP.NE.AND.EX UP0, UPT, UR39, URZ, UPT, UP0 ;  /* 0x000000ff2700728c */ /* 0x000fec000bf05300 */
[----:B------:R-:W-:Y:S05]  /*5580*/  PLOP3.LUT P3, PT, PT, PT, UP0, 0x80, 0x8 ;  /* 0x000000000008781c */ /* 0x000fea0003f6f008 */
[----:B------:R-:W1:Y:S01]  /*5590*/  @UP0 LDCU.64 UR6, c[0x0][0x888] ;  /* 0x00011100ff0607ac */ /* 0x000e620008000a00 */
[----:B------:R-:W-:Y:S07]  /*55a0*/  @UP0 UIMAD UR4, UR36, UR44, URZ ;  /* 0x0000002c240402a4 */ /* 0x000fee000f8e02ff */
[----:B------:R-:W-:Y:S01]  /*55b0*/  @!P3 PRMT R59, R0, 0x7610, R59 ;  /* 0x00007610003bb816 */ /* 0x000fe2000000003b */
[----:B-1----:R-:W-:Y:S03]  /*55c0*/  @UP0 UIMAD.WIDE UR6, UR4, 0x4, UR6 ;  /* 0x00000004040608a5 */ /* 0x002fe6000f8e0206 */
[----:B------:R-:W1:Y:S03]  /*55d0*/  @!UP0 LDCU UR4, c[0x0][0x880] ;  /* 0x00011000ff0487ac */ /* 0x000e660008000800 */
[----:B------:R-:W-:Y:S01]  /*55e0*/  IMAD.U32 R2, RZ, RZ, UR6 ;  /* 0x00000006ff027e24 */ /* 0x000fe2000f8e00ff */
[----:B------:R-:W-:Y:S05]  /*55f0*/  MOV R3, UR7 ;  /* 0x0000000700037c02 */ /* 0x000fea0008000f00 */
[----:B-----5:R2:W5:Y:S02]  /*5600*/  @P3 LDG.E R35, desc[UR46][R2.64] ;  /* 0x0000002e02233981 */ /* 0x020564000c1e1900 */
[----:B-12---:R-:W-:Y:S02]  /*5610*/  @!P3 IMAD.U32 R35, RZ, RZ, UR4 ;  /* 0x00000004ff23be24 */ /* 0x006fe4000f8e00ff */
.L_x_89:
[----:B------:R-:W-:Y:S05]  /*5620*/  @!P4 BRA `(.L_x_90) ;  /* 0x000000000020c947 */ /* 0x000fea0003800000 */
[----:B------:R-:W-:Y:S04]  /*5630*/  ISETP.NE.U32.AND P3, PT, R52, RZ, PT ;  /* 0x000000ff3400720c */ /* 0x000fe80003f65070 */
[----:B------:R-:W-:Y:S11]  /*5640*/  ISETP.NE.AND.EX P3, PT, R53, RZ, PT, P3 ;  /* 0x000000ff3500720c */ /* 0x000ff60003f65330 */
[----:B------:R-:W-:Y:S02]  /*5650*/  @!UPT UIADD3 URZ, UPT, UPT, URZ, URZ, URZ ;  /* 0x000000fffffff290 */ /* 0x000fe4000fffe0ff */
[----:B------:R-:W1:Y:S01]  /*5660*/  @P3 LDC.64 R2, c[0x0][0x8a8] ;  /* 0x00022a00ff023b82 */ /* 0x000e620000000a00 */
[----:B------:R-:W-:Y:S04]  /*5670*/  @P3 IMAD R0, R54, UR36, RZ ;  /* 0x0000002436003c24 */ /* 0x000fe8000f8e02ff */
[----:B-1----:R-:W-:Y:S05]  /*5680*/  @P3 IMAD.WIDE R2, R0, 0x4, R2 ;  /* 0x0000000400023825 */ /* 0x002fea00078e0202 */
[----:B-----5:R1:W5:Y:S02]  /*5690*/  @P3 LDG.E R33, desc[UR46][R2.64] ;  /* 0x0000002e02213981 */ /* 0x020364000c1e1900 */
[----:B-1----:R-:W2:Y:S02]  /*56a0*/  @!P3 LDC R33, c[0x0][0x8a0] ;  /* 0x00022800ff21bb82 */ /* 0x002ea40000000800 */
.L_x_90:
[----:B-----5:R-:W-:Y:S01]  /*56b0*/  FSETP.NEU.AND P3, PT, R35, RZ, PT ;  /* 0x000000ff2300720b */ /* 0x020fe20003f6d000 */
[----:B------:R-:W-:Y:S01]  /*56c0*/  IMAD.SHL.U32 R80, R64, 0x2, RZ ;  /* 0x0000000240507824 */ /* 0x000fe200078e00ff */
[----:B------:R-:W-:Y:S01]  /*56d0*/  SEL R7, RZ, 0xffffffff, P2 ;  /* 0xffffffffff077807 */ /* 0x000fe20001000000 */
[----:B------:R-:W-:Y:S01]  /*56e0*/  BSSY B1, `(.L_x_91) ;  /* 0x0000036000017945 */ /* 0x000fe20003800000 */
[----:B------:R-:W-:Y:S01]  /*56f0*/  @P1 LOP3.LUT P2, RZ, R59, 0xff, RZ, 0xc0, !PT ;  /* 0x000000ff3bff1812 */ /* 0x000fe2000784c0ff */
[----:B------:R-:W-:Y:S01]  /*5700*/  VIADD R78, R80, UR48 ;  /* 0x00000030504e7c36 */ /* 0x000fe20008000000 */
[----:B------:R-:W-:Y:S01]  /*5710*/  @P1 SEL R2, RZ, 0xffffffff, P3 ;  /* 0xffffffffff021807 */ /* 0x000fe20001800000 */
[----:B------:R-:W-:Y:S01]  /*5720*/  IMAD.MOV.U32 R81, RZ, RZ, 0x1 ;  /* 0x00000001ff517424 */ /* 0x000fe200078e00ff */
[----:B------:R-:W-:Y:S01]  /*5730*/  LOP3.LUT R70, R70, 0x1, RZ, 0x3c, !PT ;  /* 0x0000000146467812 */ /* 0x000fe200078e3cff */
[----:B------:R-:W-:Y:S01]  /*5740*/  IMAD.MOV.U32 R39, RZ, RZ, RZ ;  /* 0x000000ffff277224 */ /* 0x000fe200078e00ff */
[----:B------:R-:W-:Y:S02]  /*5750*/  @P0 SEL R2, R7, R2, !P2 ;  /* 0x0000000207020207 */ /* 0x000fe40005000000 */
[----:B------:R-:W-:Y:S02]  /*5760*/  CS2R R50, SRZ ;  /* 0x0000000000327805 */ /* 0x000fe4000001ff00 */
[----:B------:R-:W-:Y:S02]  /*5770*/  LEA R79, R30, UR48, 0x3 ;  /* 0x000000301e4f7c11 */ /* 0x000fe4000f8e18ff */
[----:B------:R-:W-:Y:S02]  /*5780*/  CS2R R48, SRZ ;  /* 0x0000000000307805 */ /* 0x000fe4000001ff00 */
[----:B------:R-:W-:Y:S02]  /*5790*/  @P1 LOP3.LUT R2, R2, 0x1, RZ, 0xc0, !PT ;  /* 0x0000000102021812 */ /* 0x000fe400078ec0ff */
[----:B------:R-:W-:Y:S02]  /*57a0*/  CS2R R42, SRZ ;  /* 0x00000000002a7805 */ /* 0x000fe4000001ff00 */
[----:B------:R-:W-:Y:S02]  /*57b0*/  SHF.L.U32 R0, R69, 0x1f, RZ ;  /* 0x0000001f45007819 */ /* 0x000fe400000006ff */
[----:B------:R-:W-:Y:S02]  /*57c0*/  CS2R R40, SRZ ;  /* 0x0000000000287805 */ /* 0x000fe4000001ff00 */
[----:B------:R-:W-:Y:S01]  /*57d0*/  ISETP.NE.U32.OR P5, PT, R2, 0x1, !P1 ;  /* 0x000000010200780c */ /* 0x000fe20004fa5470 */
[----:B------:R-:W-:Y:S01]  /*57e0*/  IMAD.IADD R77, R71, 0x1, R78 ;  /* 0x00000001474d7824 */ /* 0x000fe200078e024e */
[----:B------:R-:W-:Y:S02]  /*57f0*/  PLOP3.LUT P2, PT, PT, PT, UP1, 0x80, 0x8 ;  /* 0x000000000008781c */ /* 0x000fe40003f4f018 */
[----:B------:R-:W-:Y:S02]  /*5800*/  LEA.HI R5, R30, R30, RZ, 0x1 ;  /* 0x0000001e1e057211 */ /* 0x000fe400078f08ff */
[----:B------:R-:W-:Y:S02]  /*5810*/  LOP3.LUT P4, R74, R59, 0xff, RZ, 0xc0, !PT ;  /* 0x000000ff3b4a7812 */ /* 0x000fe4000788c0ff */
[----:B------:R-:W-:Y:S01]  /*5820*/  SEL R2, RZ, 0xffffffff, P3 ;  /* 0xffffffffff027807 */ /* 0x000fe20001800000 */
[C---:B------:R-:W-:Y:S01]  /*5830*/  IMAD.SHL.U32 R3, R5.reuse, 0x40, RZ ;  /* 0x0000004005037824 */ /* 0x040fe200078e00ff */
[----:B------:R-:W-:Y:S02]  /*5840*/  LOP3.LUT R5, R5, 0xffe, RZ, 0xc0, !PT ;  /* 0x00000ffe05057812 */ /* 0x000fe400078ec0ff */
[----:B------:R-:W-:Y:S02]  /*5850*/  P2R R76, PR, RZ, 0x20 ;  /* 0x00000020ff4c7803 */ /* 0x000fe40000000000 */
[----:B------:R-:W-:Y:S01]  /*5860*/  @P5 SHF.L.U32 R4, R70, 0x1f, RZ ;  /* 0x0000001f46045819 */ /* 0x000fe200000006ff */
[----:B------:R-:W-:Y:S01]  /*5870*/  IMAD.IADD R34, R30, 0x1, -R5 ;  /* 0x000000011e227824 */ /* 0x000fe200078e0a05 */
[----:B------:R-:W-:Y:S02]  /*5880*/  @P2 SEL R2, R7, R2, !P4 ;  /* 0x0000000207022207 */ /* 0x000fe40006000000 */
[----:B------:R-:W1:Y:S01]  /*5890*/  @P5 SYNCS.PHASECHK.TRANS64.TRYWAIT P1, [UR48+0x50], R4 ;  /* 0x00005004ff0055a7 */ /* 0x000e620008021130 */
[----:B------:R-:W-:Y:S02]  /*58a0*/  LOP3.LUT R3, R3, 0xffffff80, RZ, 0xc0, !PT ;  /* 0xffffff8003037812 */ /* 0x000fe400078ec0ff */
[----:B------:R-:W-:Y:S03]  /*58b0*/  LOP3.LUT R2, R2, 0x1, RZ, 0xc0, !PT ;  /* 0x0000000102027812 */ /* 0x000fe600078ec0ff */
[----:B------:R-:W-:Y:S01]  /*58c0*/  IMAD.IADD R3, R32, 0x1, R3 ;  /* 0x0000000120037824 */ /* 0x000fe200078e0203 */
[----:B------:R-:W-:Y:S03]  /*58d0*/  ISETP.NE.U32.AND P2, PT, R2, 0x1, PT ;  /* 0x000000010200780c */ /* 0x000fe60003f45070 */
[----:B------:R-:W-:Y:S01]  /*58e0*/  IMAD R34, R34, 0x100000, R3 ;  /* 0x0010000022227824 */ /* 0x000fe200078e0203 */
[----:B------:R-:W-:Y:S01]  /*58f0*/  P2R R82, PR, RZ, 0x4 ;  /* 0x00000004ff527803 */ /* 0x000fe20000000000 */
[----:B------:R3:W4:Y:S01]  /*5900*/  SYNCS.PHASECHK.TRANS64.TRYWAIT P0, [R79+URZ+0xc0], R0 ;  /* 0x0000c0004f0075a7 */ /* 0x00072200080011ff */
[----:B-1----:R-:W-:Y:S01]  /*5910*/  @P5 SEL R81, RZ, 0x1, !P1 ;  /* 0x00000001ff515807 */ /* 0x002fe20004800000 */
[----:B---3--:R-:W-:Y:S06]  /*5920*/  @!P5 BRA `(.L_x_92) ;  /* 0x000000000044d947 */ /* 0x008fec0003800000 */
[----:B------:R-:W-:Y:S01]  /*5930*/  IMAD.MOV.U32 R50, RZ, RZ, RZ ;  /* 0x000000ffff327224 */ /* 0x000fe200078e00ff */
[----:B------:R-:W-:Y:S01]  /*5940*/  ISETP.NE.AND P1, PT, R81, RZ, PT ;  /* 0x000000ff5100720c */ /* 0x000fe20003f25270 */
[----:B------:R-:W-:Y:S01]  /*5950*/  BSSY B0, `(.L_x_93) ;  /* 0x0000008000007945 */ /* 0x000fe20003800000 */
[----:B------:R-:W-:Y:S02]  /*5960*/  CS2R R42, SRZ ;  /* 0x00000000002a7805 */ /* 0x000fe4000001ff00 */
[----:B------:R-:W-:Y:S02]  /*5970*/  CS2R R40, SRZ ;  /* 0x0000000000287805 */ /* 0x000fe4000001ff00 */
[----:B------:R-:W-:Y:S07]  /*5980*/  CS2R R48, SRZ ;  /* 0x0000000000307805 */ /* 0x000fee000001ff00 */
[----:B------:R-:W-:Y:S05]  /*5990*/  @P1 BRA `(.L_x_94) ;  /* 0x00000000000c1947 */ /* 0x000fea0003800000 */
[----:B------:R-:W-:Y:S04]  /*59a0*/  SHF.L.U32 R3, R70, 0x1f, RZ ;  /* 0x0000001f46037819 */ /* 0x000fe800000006ff */
[----:B------:R-:W1:Y:S02]  /*59b0*/  SYNCS.PHASECHK.TRANS64.TRYWAIT P1, [UR48+0x50], R3 ;  /* 0x00005003ff0075a7 */ /* 0x000e640008021130 */
[----:B-1----:R-:W-:Y:S05]  /*59c0*/  @!P1 BRA `(.L_x_95) ;  /* 0x0000002c00b49947 */ /* 0x002fea0003800000 */
.L_x_94:
[----:B------:R-:W-:Y:S05]  /*59d0*/  BSYNC B0 ;  /* 0x0000000000007941 */ /* 0x000fea0003800000 */
.L_x_93:
[----:B------:R-:W-:Y:S01]  /*59e0*/  ISETP.NE.AND P1, PT, R82, RZ, PT ;  /* 0x000000ff5200720c */ /* 0x000fe20003f25270 */
[----:B------:R-:W-:Y:S11]  /*59f0*/  HFMA2 R39, -RZ, RZ, 0, 5.9604644775390625e-08 ;  /* 0x00000001ff277431 */ /* 0x000ff600000001ff */
[----:B------:R-:W-:Y:S01]  /*5a00*/  @!UPT UIADD3 URZ, UPT, UPT, URZ, URZ, URZ ;  /* 0x000000fffffff290 */ /* 0x000fe2000fffe0ff */
[----:B------:R-:W-:Y:S05]  /*5a10*/  @P1 WARPSYNC.ALL ;  /* 0x0000000000001948 */ /* 0x000fea0003800000 */
[----:B------:R3:W1:Y:S04]  /*5a20*/  @P1 LDSM.16.M88.4 R40, [R80+UR48+0x200] ;  /* 0x000200305028183b */ /* 0x0006680008000200 */
[----:B------:R3:W1:Y:S02]  /*5a30*/  @P1 LDSM.16.M88.4 R48, [R77+0x200] ;  /* 0x000200004d30183b */ /* 0x0006640000000200 */
.L_x_92:
[----:B------:R-:W-:Y:S05]  /*5a40*/  BSYNC B1 ;  /* 0x0000000000017941 */ /* 0x000fea0003800000 */
.L_x_91:
[----:B-1----:R-:W-:Y:S04]  /*5a50*/  SHF.R.U32.HI R2, RZ, 0x15, R34 ;  /* 0x00000015ff027819 */ /* 0x002fe80000011622 */
[----:B------:R-:W-:Y:S01]  /*5a60*/  LOP3.LUT P1, RZ, R2, 0x3, R65, 0x48, !PT ;  /* 0x0000000302ff7812 */ /* 0x000fe20007824841 */
[----:B------:R-:W-:Y:S01]  /*5a70*/  @!UPT UIADD3 URZ, UPT, UPT, URZ, URZ, URZ ;  /* 0x000000fffffff290 */ /* 0x000fe2000fffe0ff */
[----:B----4-:R-:W-:Y:S11]  /*5a80*/  @P0 BRA `(.L_x_96) ;  /* 0x0000000000080947 */ /* 0x010ff60003800000 */
[----:B------:R-:W1:Y:S02]  /*5a90*/  SYNCS.PHASECHK.TRANS64.TRYWAIT P0, [R79+URZ+0xc0], R0 ;  /* 0x0000c0004f0075a7 */ /* 0x000e6400080011ff */
[----:B-1----:R-:W-:Y:S05]  /*5aa0*/  @!P0 BRA `(.L_x_97) ;  /* 0x0000002c00948947 */ /* 0x002fea0003800000 */
.L_x_96:
[----:B------:R-:W-:Y:S05]  /*5ab0*/  @!P1 BRA `(.L_x_98) ;  /* 0x0000000000409947 */ /* 0x000fea0003800000 */
[----:B------:R-:W4:Y:S01]  /*5ac0*/  LDCU.64 UR8, c[0x4][0x70] ;  /* 0x01000e00ff0877ac */ /* 0x000f220008000a00 */
[----:B------:R-:W-:Y:S01]  /*5ad0*/  MOV R3, 0x0 ;  /* 0x0000000000037802 */ /* 0x000fe20000000f00 */
[----:B------:R-:W-:Y:S02]  /*5ae0*/  HFMA2 R12, -RZ, RZ, 0, 5.9604644775390625e-08 ;  /* 0x00000001ff0c7431 */ /* 0x000fe400000001ff */
[----:B------:R-:W-:Y:S02]  /*5af0*/  IMAD.MOV.U32 R8, RZ, RZ, 0x192 ;  /* 0x00000192ff087424 */ /* 0x000fe400078e00ff */
[----:B------:R-:W-:Y:S01]  /*5b00*/  IMAD.MOV.U32 R13, RZ, RZ, RZ ;  /* 0x000000ffff0d7224 */ /* 0x000fe200078e00ff */
[----:B------:R-:W5:Y:S01]  /*5b10*/  LDCU.64 UR6, c[0x4][0x78] ;  /* 0x01000f00ff0677ac */ /* 0x000f620008000a00 */
[----:B------:R-:W1:Y:S01]  /*5b20*/  LDC.64 R2, c[0x4][R3] ;  /* 0x0100000003027b82 */ /* 0x000e620000000a00 */
[----:B------:R-:W2:Y:S01]  /*5b30*/  LDCU.64 UR4, c[0x4][0x10] ;  /* 0x01000200ff0477ac */ /* 0x000ea20008000a00 */
[----:B----4-:R-:W-:Y:S01]  /*5b40*/  MOV R5, UR9 ;  /* 0x0000000900057c02 */ /* 0x010fe20008000f00 */
[----:B------:R-:W-:Y:S01]  /*5b50*/  IMAD.U32 R4, RZ, RZ, UR8 ;  /* 0x00000008ff047e24 */ /* 0x000fe2000f8e00ff */
[----:B-----5:R-:W-:Y:S01]  /*5b60*/  MOV R7, UR7 ;  /* 0x0000000700077c02 */ /* 0x020fe20008000f00 */
[----:B------:R-:W-:Y:S01]  /*5b70*/  IMAD.U32 R6, RZ, RZ, UR6 ;  /* 0x00000006ff067e24 */ /* 0x000fe2000f8e00ff */
[----:B--2---:R-:W-:Y:S01]  /*5b80*/  MOV R11, UR5 ;  /* 0x00000005000b7c02 */ /* 0x004fe20008000f00 */
[----:B------:R-:W-:Y:S02]  /*5b90*/  IMAD.U32 R10, RZ, RZ, UR4 ;  /* 0x00000004ff0a7e24 */ /* 0x000fe4000f8e00ff */
[----:B------:R-:W-:Y:S07]  /*5ba0*/  LEPC R20, `(.L_x_98) ;  /* 0x000000001014794e */ /* 0x000fee0000000000 */
[----:B-1-3--:R-:W-:Y:S05]  /*5bb0*/  CALL.ABS.NOINC R2 ;  /* 0x0000000002007343 */ /* 0x00afea0003c00000 */
.L_x_98:
[----:B------:R-:W-:Y:S01]  /*5bc0*/  SHF.L.U32 R20, R40, 0x10, RZ ;  /* 0x0000001028147819 */ /* 0x000fe200000006ff */
[----:B------:R-:W-:Y:S05]  /*5bd0*/  WARPSYNC.ALL ;  /* 0x0000000000007948 */ /* 0x000fea0003800000 */
[----:B------:R-:W-:Y:S01]  /*5be0*/  R2UR UR4, R34 ;  /* 0x00000000220472ca */ /* 0x000fe200000e0000 */
[----:B------:R-:W-:Y:S01]  /*5bf0*/  BSSY.RECONVERGENT B0, `(.L_x_99) ;  /* 0x000004e000007945 */ /* 0x000fe20003800200 */
[----:B------:R-:W-:Y:S02]  /*5c00*/  LOP3.LUT R21, R40, 0xffff0000, RZ, 0xc0, !PT ;  /* 0xffff000028157812 */ /* 0x000fe400078ec0ff */
[----:B------:R-:W-:Y:S02]  /*5c10*/  LOP3.LUT R36, R41, 0xffff0000, RZ, 0xc0, !PT ;  /* 0xffff000029247812 */ /* 0x000fe400078ec0ff */
[----:B------:R-:W-:Y:S02]  /*5c20*/  SHF.L.U32 R37, R43, 0x10, RZ ;  /* 0x000000102b257819 */ /* 0x000fe400000006ff */
[----:B------:R-:W-:Y:S02]  /*5c30*/  LOP3.LUT R38, R51, 0xffff0000, RZ, 0xc0, !PT ;  /* 0xffff000033267812 */ /* 0x000fe400078ec0ff */
[----:B------:R-:W-:Y:S03]  /*5c40*/  ISETP.NE.AND P0, PT, R72, RZ, PT ;  /* 0x000000ff4800720c */ /* 0x000fe60003f05270 */
[----:B------:R-:W1:Y:S02]  /*5c50*/  LDTM.16dp256bit.x4 R4, tmem[UR4] ;  /* 0x00000004000479ee */ /* 0x000e640008120000 */
[C---:B-12---:R-:W-:Y:S01]  /*5c60*/  FMUL R0, R33.reuse, R4 ;  /* 0x0000000421007220 */ /* 0x046fe20000400000 */
[C---:B------:R-:W-:Y:S01]  /*5c70*/  FMUL R2, R33.reuse, R5 ;  /* 0x0000000521027220 */ /* 0x040fe20000400000 */
[C---:B------:R-:W-:Y:S01]  /*5c80*/  FMUL R3, R33.reuse, R6 ;  /* 0x0000000621037220 */ /* 0x040fe20000400000 */
[----:B------:R-:W-:Y:S01]  /*5c90*/  FMUL R7, R33, R7 ;  /* 0x0000000721077220 */ /* 0x000fe20000400000 */
[----:B------:R-:W-:Y:S01]  /*5ca0*/  FFMA R0, R35, R20, R0 ;  /* 0x0000001423007223 */ /* 0x000fe20000000000 */
[----:B------:R-:W-:Y:S01]  /*5cb0*/  SHF.L.U32 R20, R41, 0x10, RZ ;  /* 0x0000001029147819 */ /* 0x000fe200000006ff */
[----:B------:R-:W-:Y:S01]  /*5cc0*/  FFMA R2, R35, R21, R2 ;  /* 0x0000001523027223 */ /* 0x000fe20000000002 */
[C---:B------:R-:W-:Y:S01]  /*5cd0*/  SHF.L.U32 R21, R42.reuse, 0x10, RZ ;  /* 0x000000102a157819 */ /* 0x040fe200000006ff */
[C---:B------:R-:W-:Y:S01]  /*5ce0*/  FMUL R4, R33.reuse, R8 ;  /* 0x0000000821047220 */ /* 0x040fe20000400000 */
[----:B------:R-:W-:Y:S01]  /*5cf0*/  FMUL R5, R33, R9 ;  /* 0x0000000921057220 */ /* 0x000fe20000400000 */
[C---:B------:R-:W-:Y:S01]  /*5d00*/  FFMA R3, R35.reuse, R20, R3 ;  /* 0x0000001423037223 */ /* 0x040fe20000000003 */
[----:B------:R-:W-:Y:S01]  /*5d10*/  LOP3.LUT R20, R42, 0xffff0000, RZ, 0xc0, !PT ;  /* 0xffff00002a147812 */ /* 0x000fe200078ec0ff */
[----:B------:R-:W-:Y:S01]  /*5d20*/  FFMA R7, R35, R36, R7 ;  /* 0x0000002423077223 */ /* 0x000fe20000000007 */
[----:B------:R-:W-:Y:S01]  /*5d30*/  LOP3.LUT R36, R43, 0xffff0000, RZ, 0xc0, !PT ;  /* 0xffff00002b247812 */ /* 0x000fe200078ec0ff */
[C---:B------:R-:W-:Y:S01]  /*5d40*/  FMUL R6, R33.reuse, R10 ;  /* 0x0000000a21067220 */ /* 0x040fe20000400000 */
[----:B------:R-:W-:Y:S01]  /*5d50*/  F2FP.BF16.F32.PACK_AB R44, R2, R0 ;  /* 0x00000000022c723e */ /* 0x000fe200000010ff */
[----:B------:R-:W-:Y:S01]  /*5d60*/  FMUL R11, R33, R11 ;  /* 0x0000000b210b7220 */ /* 0x000fe20000400000 */
[----:B------:R-:W-:Y:S01]  /*5d70*/  F2FP.BF16.F32.PACK_AB R45, R7, R3 ;  /* 0x00000003072d723e */ /* 0x000fe200000010ff */
[----:B------:R-:W-:Y:S01]  /*5d80*/  FFMA R4, R35, R21, R4 ;  /* 0x0000001523047223 */ /* 0x000fe20000000004 */
[----:B------:R-:W-:Y:S01]  /*5d90*/  SHF.L.U32 R21, R49, 0x10, RZ ;  /* 0x0000001031157819 */ /* 0x000fe200000006ff */
[C---:B------:R-:W-:Y:S01]  /*5da0*/  FFMA R5, R35.reuse, R20, R5 ;  /* 0x0000001423057223 */ /* 0x040fe20000000005 */
[C---:B------:R-:W-:Y:S01]  /*5db0*/  SHF.L.U32 R20, R48.reuse, 0x10, RZ ;  /* 0x0000001030147819 */ /* 0x040fe200000006ff */
[----:B------:R-:W-:Y:S01]  /*5dc0*/  FFMA R6, R35, R37, R6 ;  /* 0x0000002523067223 */ /* 0x000fe20000000006 */
[----:B------:R-:W-:Y:S01]  /*5dd0*/  SHF.L.U32 R37, R51, 0x10, RZ ;  /* 0x0000001033257819 */ /* 0x000fe200000006ff */
[----:B------:R-:W-:Y:S01]  /*5de0*/  FFMA R11, R35, R36, R11 ;  /* 0x00000024230b7223 */ /* 0x000fe2000000000b */
[C---:B------:R-:W-:Y:S01]  /*5df0*/  FMUL R8, R33.reuse, R12 ;  /* 0x0000000c21087220 */ /* 0x040fe20000400000 */
[----:B------:R-:W-:Y:S01]  /*5e00*/  LOP3.LUT R36, R48, 0xffff0000, RZ, 0xc0, !PT ;  /* 0xffff000030247812 */ /* 0x000fe200078ec0ff */
[C---:B------:R-:W-:Y:S01]  /*5e10*/  FMUL R9, R33.reuse, R13 ;  /* 0x0000000d21097220 */ /* 0x040fe20000400000 */
[----:B------:R-:W-:Y:S01]  /*5e20*/  FMUL R10, R33, R14 ;  /* 0x0000000e210a7220 */ /* 0x000fe20000400000 */
[----:B------:R-:W-:Y:S01]  /*5e30*/  FFMA R8, R35, R20, R8 ;  /* 0x0000001423087223 */ /* 0x000fe20000000008 */
[----:B------:R-:W-:Y:S01]  /*5e40*/  LOP3.LUT R20, R49, 0xffff0000, RZ, 0xc0, !PT ;  /* 0xffff000031147812 */ /* 0x000fe200078ec0ff */
[C---:B------:R-:W-:Y:S01]  /*5e50*/  FFMA R9, R35.reuse, R36, R9 ;  /* 0x0000002423097223 */ /* 0x040fe20000000009 */
[----:B------:R-:W-:Y:S01]  /*5e60*/  FFMA R10, R35, R21, R10 ;  /* 0x00000015230a7223 */ /* 0x000fe2000000000a */
[C---:B------:R-:W-:Y:S01]  /*5e70*/  FMUL R15, R33.reuse, R15 ;  /* 0x0000000f210f7220 */ /* 0x040fe20000400000 */
[C---:B------:R-:W-:Y:S01]  /*5e80*/  SHF.L.U32 R21, R50.reuse, 0x10, RZ ;  /* 0x0000001032157819 */ /* 0x040fe200000006ff */
[C---:B------:R-:W-:Y:S01]  /*5e90*/  FMUL R12, R33.reuse, R16 ;  /* 0x00000010210c7220 */ /* 0x040fe20000400000 */
[----:B------:R-:W-:Y:S01]  /*5ea0*/  LOP3.LUT R36, R50, 0xffff0000, RZ, 0xc0, !PT ;  /* 0xffff000032247812 */ /* 0x000fe200078ec0ff */
[C---:B------:R-:W-:Y:S01]  /*5eb0*/  FMUL R13, R33.reuse, R17 ;  /* 0x00000011210d7220 */ /* 0x040fe20000400000 */
[----:B------:R-:W-:Y:S01]  /*5ec0*/  FMUL R14, R33, R18 ;  /* 0x00000012210e7220 */ /* 0x000fe20000400000 */
[----:B------:R-:W-:Y:S01]  /*5ed0*/  FFMA R15, R35, R20, R15 ;  /* 0x00000014230f7223 */ /* 0x000fe2000000000f */
[----:B------:R-:W-:Y:S01]  /*5ee0*/  FMUL R19, R33, R19 ;  /* 0x0000001321137220 */ /* 0x000fe20000400000 */
[C---:B------:R-:W-:Y:S01]  /*5ef0*/  FFMA R12, R35.reuse, R21, R12 ;  /* 0x00000015230c7223 */ /* 0x040fe2000000000c */
[C---:B------:R-:W-:Y:S01]  /*5f00*/  FFMA R13, R35.reuse, R36, R13 ;  /* 0x00000024230d7223 */ /* 0x040fe2000000000d */
[C---:B------:R-:W-:Y:S01]  /*5f10*/  FFMA R14, R35.reuse, R37, R14 ;  /* 0x00000025230e7223 */ /* 0x040fe2000000000e */
[----:B------:R-:W-:Y:S01]  /*5f20*/  FFMA R19, R35, R38, R19 ;  /* 0x0000002623137223 */ /* 0x000fe20000000013 */
[----:B------:R-:W-:Y:S02]  /*5f30*/  F2FP.BF16.F32.PACK_AB R46, R5, R4 ;  /* 0x00000004052e723e */ /* 0x000fe400000010ff */
[----:B------:R-:W-:Y:S02]  /*5f40*/  F2FP.BF16.F32.PACK_AB R47, R11, R6 ;  /* 0x000000060b2f723e */ /* 0x000fe400000010ff */
[----:B------:R-:W-:Y:S02]  /*5f50*/  F2FP.BF16.F32.PACK_AB R84, R9, R8 ;  /* 0x000000080954723e */ /* 0x000fe400000010ff */
[----:B------:R-:W-:Y:S01]  /*5f60*/  F2FP.BF16.F32.PACK_AB R85, R15, R10 ;  /* 0x0000000a0f55723e */ /* 0x000fe200000010ff */
[----:B------:R1:W-:Y:S01]  /*5f70*/  STSM.16.M88.4 [R78+0x200], R44 ;  /* 0x0002002c4e007844 */ /* 0x0003e20000000200 */
[----:B------:R-:W-:Y:S02]  /*5f80*/  F2FP.BF16.F32.PACK_AB R86, R13, R12 ;  /* 0x0000000c0d56723e */ /* 0x000fe400000010ff */
[----:B------:R-:W-:Y:S05]  /*5f90*/  F2FP.BF16.F32.PACK_AB R87, R19, R14 ;  /* 0x0000000e1357723e */ /* 0x000fea00000010ff */
[----:B------:R1:W-:Y:S01]  /*5fa0*/  STSM.16.M88.4 [R77+0x200], R84 ;  /* 0x000200544d007844 */ /* 0x0003e20000000200 */
[----:B------:R-:W-:Y:S01]  /*5fb0*/  @!PT LDS RZ, [RZ] ;  /* 0x00000000fffff984 */ /* 0x000fe20000000800 */
[----:B------:R-:W-:Y:S01]  /*5fc0*/  @!PT LDS RZ, [RZ] ;  /* 0x00000000fffff984 */ /* 0x000fe20000000800 */
[----:B------:R-:W-:Y:S01]  /*5fd0*/  @!PT LDS RZ, [RZ] ;  /* 0x00000000fffff984 */ /* 0x000fe20000000800 */
[----:B------:R-:W-:Y:S01]  /*5fe0*/  @!PT LDS RZ, [RZ] ;  /* 0x00000000fffff984 */ /* 0x000fe20000000800 */
[----:B------:R2:W-:Y:S07]  /*5ff0*/  MEMBAR.ALL.CTA ;  /* 0x0000000000007992 */ /* 0x0005ee0000008000 */
[----:B--2---:R-:W2:Y:S02]  /*6000*/  FENCE.VIEW.ASYNC.S ;  /* 0x00000000000073c6 */ /* 0x004ea40000000000 */
[----:B--2---:R-:W-:Y:S06]  /*6010*/  BAR.SYNC.DEFER_BLOCKING 0x1, 0x80 ;  /* 0x0042000000007b1d */ /* 0x004fec0000010000 */
[----:B------:R-:W-:Y:S05]  /*6020*/  @P0 BRA `(.L_x_100) ;  /* 0x0000000000280947 */ /* 0x000fea0003800000 */
[----:B------:R-:W-:Y:S02]  /*6030*/  UIADD3 UR4, UPT, UPT, UR48, 0x200, URZ ;  /* 0x0000020030047890 */ /* 0x000fe4000fffe0ff */
[----:B------:R-:W-:Y:S01]  /*6040*/  UIADD3 UR6, UP0, UPT, UR52, 0x680, URZ ;  /* 0x0000068034067890 */ /* 0x000fe2000ff1e0ff */
[----:B------:R-:W-:Y:S03]  /*6050*/  UMOV UR43, UR36 ;  /* 0x00000024002b7c82 */ /* 0x000fe60008000000 */
[----:B------:R-:W-:Y:S01]  /*6060*/  MOV R66, UR4 ;  /* 0x0000000400427c02 */ /* 0x000fe20008000f00 */
[----:B------:R-:W-:Y:S03]  /*6070*/  UIADD3.X UR7, UPT, UPT, URZ, UR53, URZ, UP0, !UPT ;  /* 0x00000035ff077290 */ /* 0x000fe600087fe4ff */
[----:B------:R-:W-:Y:S11]  /*6080*/  R2UR UR40, R66 ;  /* 0x00000000422872ca */ /* 0x000ff600000e0000 */
[----:B------:R-:W-:Y:S02]  /*6090*/  @!UPT UIADD3 URZ, UPT, UPT, URZ, URZ, URZ ;  /* 0x000000fffffff290 */ /* 0x000fe4000fffe0ff */
[----:B------:R2:W-:Y:S01]  /*60a0*/  UTMASTG.3D [UR40], [UR6] ;  /* 0x00000028060073b5 */ /* 0x0005e20008010000 */
[----:B------:R0:W-:Y:S01]  /*60b0*/  UTMACMDFLUSH ;  /* 0x00000000000079b7 */ /* 0x0001e20000000000 */
[----:B--2---:R-:W-:Y:S04]  /*60c0*/  DEPBAR.LE SB0, 0x1 ;  /* 0x000080400000791a */ /* 0x004fe80000000000 */
.L_x_100:
[----:B------:R-:W-:Y:S05]  /*60d0*/  BSYNC.RECONVERGENT B0 ;  /* 0x0000000000007941 */ /* 0x000fea0003800200 */
.L_x_99:
[----:B------:R-:W-:Y:S01]  /*60e0*/  BAR.SYNC.DEFER_BLOCKING 0x1, 0x80 ;  /* 0x0042000000007b1d */ /* 0x000fe20000010000 */
[----:B------:R-:W-:Y:S01]  /*60f0*/  ISETP.NE.AND P1, PT, R76, RZ, PT ;  /* 0x000000ff4c00720c */ /* 0x000fe20003f25270 */
[----:B------:R-:W-:Y:S01]  /*6100*/  UISETP.NE.AND UP0, UPT, UR49, URZ, UPT ;  /* 0x000000ff3100728c */ /* 0x000fe2000bf05270 */
[----:B------:R-:W-:Y:S11]  /*6110*/  LEA R3, R39, UR48, 0x3 ;  /* 0x0000003027037c11 */ /* 0x000ff6000f8e18ff */
[----:B------:R-:W-:Y:S01]  /*6120*/  @P1 SHF.L.U32 R2, R70, 0x1f, RZ ;  /* 0x0000001f46021819 */ /* 0x000fe200000006ff */
[----:B------:R-:W-:Y:S06]  /*6130*/  BRA.U !UP0, `(.L_x_101) ;  /* 0x0000000108247547 */ /* 0x000fec000b800000 */
[----:B------:R-:W-:Y:S01]  /*6140*/  IMAD.U32 R5, RZ, RZ, UR51 ;  /* 0x00000033ff057e24 */ /* 0x000fe2000f8e00ff */
[----:B------:R-:W-:Y:S01]  /*6150*/  MOV R0, UR37 ;  /* 0x0000002500007c02 */ /* 0x000fe20008000f00 */
[----:B------:R-:W-:Y:S03]  /*6160*/  UIADD3 UR51, UPT, UPT, UR51, 0x1, URZ ;  /* 0x0000000133337890 */ /* 0x000fe6000fffe0ff */
[----:B------:R-:W-:Y:S01]  /*6170*/  @P1 LEA R5, R5, UR48, 0x3 ;  /* 0x0000003005051c11 */ /* 0x000fe2000f8e18ff */
[----:B------:R-:W-:Y:S04]  /*6180*/  UISETP.NE.AND UP0, UPT, UR51, 0x4, UPT ;  /* 0x000000043300788c */ /* 0x000fe8000bf05270 */
[----:B------:R-:W-:Y:S01]  /*6190*/  @P1 VIADD R5, R5, 0x70 ;  /* 0x0000007005051836 */ /* 0x000fe20000000000 */
[----:B------:R-:W-:Y:S04]  /*61a0*/  USEL UR51, UR51, URZ, UP0 ;  /* 0x000000ff33337287 */ /* 0x000fe80008000000 */
[----:B------:R-:W-:Y:S04]  /*61b0*/  @P1 PRMT R0, R0, 0x654, R5 ;  /* 0x0000065400001816 */ /* 0x000fe80000000005 */
[----:B------:R2:W-:Y:S04]  /*61c0*/  @P1 SYNCS.ARRIVE.TRANS64.RED.A1T0 RZ, [R0+URZ], RZ ;  /* 0x000000ff00ff19a7 */ /* 0x0005e800081004ff */
.L_x_101:
[----:B------:R-:W4:Y:S01]  /*61d0*/  @P1 SYNCS.PHASECHK.TRANS64.TRYWAIT P0, [R3+URZ+0x50], R2 ;  /* 0x00005002030015a7 */ /* 0x000f2200080011ff */
[----:B------:R-:W-:Y:S01]  /*61e0*/  BSSY B1, `(.L_x_102) ;  /* 0x0000013000017945 */ /* 0x000fe20003800000 */
[----:B----4-:R-:W-:Y:S03]  /*61f0*/  @P1 SEL R81, RZ, 0x1, !P0 ;  /* 0x00000001ff511807 */ /* 0x010fe60004000000 */
[----:B------:R-:W-:Y:S05]  /*6200*/  @!P1 BRA `(.L_x_103) ;  /* 0x0000000000409947 */ /* 0x000fea0003800000 */
[----:B------:R-:W-:Y:S01]  /*6210*/  ISETP.NE.AND P1, PT, R82, RZ, PT ;  /* 0x000000ff5200720c */ /* 0x000fe20003f25270 */
[----:B------:R-:W-:Y:S01]  /*6220*/  BSSY B0, `(.L_x_104) ;  /* 0x0000009000007945 */ /* 0x000fe20003800000 */
[----:B------:R-:W-:Y:S11]  /*6230*/  ISETP.NE.AND P0, PT, R81, RZ, PT ;  /* 0x000000ff5100720c */ /* 0x000ff60003f05270 */
[----:B------:R-:W-:Y:S05]  /*6240*/  @P1 IMAD R4, R39, 0x1000, R80 ;  /* 0x0000100027041824 */ /* 0x000fea00078e0250 */
[----:B------:R-:W-:Y:S05]  /*6250*/  @P1 IADD3 R2, PT, PT, R4, UR48, RZ ;  /* 0x0000003004021c10 */ /* 0x000fea000fffe0ff */
[----:B------:R-:W-:Y:S01]  /*6260*/  @P1 IMAD.IADD R2, R71, 0x1, R2 ;  /* 0x0000000147021824 */ /* 0x000fe200078e0202 */
[----:B------:R-:W-:Y:S06]  /*6270*/  @P0 BRA `(.L_x_105) ;  /* 0x00000000000c0947 */ /* 0x000fec0003800000 */
[----:B--2---:R-:W-:Y:S04]  /*6280*/  SHF.L.U32 R0, R70, 0x1f, RZ ;  /* 0x0000001f46007819 */ /* 0x004fe800000006ff */
[----:B------:R-:W2:Y:S02]  /*6290*/  SYNCS.PHASECHK.TRANS64.TRYWAIT P0, [R3+URZ+0x50], R0 ;  /* 0x00005000030075a7 */ /* 0x000ea400080011ff */
[----:B--2---:R-:W-:Y:S05]  /*62a0*/  @!P0 BRA `(.L_x_106) ;  /* 0x0000002400a88947 */ /* 0x004fea0003800000 */
.L_x_105:
[----:B------:R-:W-:Y:S05]  /*62b0*/  BSYNC B0 ;  /* 0x0000000000007941 */ /* 0x000fea0003800000 */
.L_x_104:
[----:B------:R-:W-:Y:S02]  /*62c0*/  ISETP.NE.AND P0, PT, R82, RZ, PT ;  /* 0x000000ff5200720c */ /* 0x000fe40003f05270 */
[----:B------:R-:W-:Y:S11]  /*62d0*/  IADD3 R39, PT, PT, R39, 0x1, RZ ;  /* 0x0000000127277810 */ /* 0x000ff60007ffe0ff */
[----:B------:R-:W-:Y:S05]  /*62e0*/  @P0 WARPSYNC.ALL ;  /* 0x0000000000000948 */ /* 0x000fea0003800000 */
[----:B------:R4:W1:Y:S04]  /*62f0*/  @P0 LDSM.16.M88.4 R40, [R4+UR48+0x200] ;  /* 0x000200300428083b */ /* 0x0008680008000200 */
[----:B------:R4:W1:Y:S02]  /*6300*/  @P0 LDSM.16.M88.4 R48, [R2+0x200] ;  /* 0x000200000230083b */ /* 0x0008640000000200 */
.L_x_103:
[----:B------:R-:W-:Y:S05]  /*6310*/  BSYNC B1 ;  /* 0x0000000000017941 */ /* 0x000fea0003800000 */
.L_x_102:
[----:B--2---:R-:W-:Y:S05]  /*6320*/  VIADD R0, R34, 0x20 ;  /* 0x0000002022007836 */ /* 0x004fea0000000000 */
[----:B------:R-:W-:Y:S04]  /*6330*/  SHF.R.U32.HI R0, RZ, 0x15, R0 ;  /* 0x00000015ff007819 */ /* 0x000fe80000011600 */
[----:B------:R-:W-:Y:S11]  /*6340*/  LOP3.LUT P0, RZ, R0, 0x3, R65, 0x48, !PT ;  /* 0x0000000300ff7812 */ /* 0x000ff60007804841 */
[----:B------:R-:W-:Y:S02]  /*6350*/  @!UPT UIADD3 URZ, UPT, UPT, URZ, URZ, URZ ;  /* 0x000000fffffff290 */ /* 0x000fe4000fffe0ff */
[----:B------:R-:W-:Y:S05]  /*6360*/  @!P0 BRA `(.L_x_107) ;  /* 0x0000000000408947 */ /* 0x000fea0003800000 */
[----:B------:R-:W2:Y:S01]  /*6370*/  LDCU.64 UR8, c[0x4][0x70] ;  /* 0x01000e00ff0877ac */ /* 0x000ea20008000a00 */
[----:B------:R-:W-:Y:S01]  /*6380*/  MOV R3, 0x0 ;  /* 0x0000000000037802 */ /* 0x000fe20000000f00 */
[----:B------:R-:W-:Y:S02]  /*6390*/  HFMA2 R12, -RZ, RZ, 0, 5.9604644775390625e-08 ;  /* 0x00000001ff0c7431 */ /* 0x000fe400000001ff */
[----:B------:R-:W-:Y:S02]  /*63a0*/  IMAD.MOV.U32 R8, RZ, RZ, 0x192 ;  /* 0x00000192ff087424 */ /* 0x000fe400078e00ff */
[----:B------:R-:W-:Y:S01]  /*63b0*/  IMAD.MOV.U32 R13, RZ, RZ, RZ ;  /* 0x000000ffff0d7224 */ /* 0x000fe200078e00ff */
[----:B------:R-:W5:Y:S01]  /*63c0*/  LDCU.64 UR6, c[0x4][0x78] ;  /* 0x01000f00ff0677ac */ /* 0x000f620008000a00 */
[----:B----4-:R-:W4:Y:S01]  /*63d0*/  LDC.64 R2, c[0x4][R3] ;  /* 0x0100000003027b82 */ /* 0x010f220000000a00 */
[----:B------:R-:W3:Y:S01]  /*63e0*/  LDCU.64 UR4, c[0x4][0x10] ;  /* 0x01000200ff0477ac */ /* 0x000ee20008000a00 */
[----:B--2---:R-:W-:Y:S01]  /*63f0*/  MOV R5, UR9 ;  /* 0x0000000900057c02 */ /* 0x004fe20008000f00 */
[----:B------:R-:W-:Y:S01]  /*6400*/  IMAD.U32 R4, RZ, RZ, UR8 ;  /* 0x00000008ff047e24 */ /* 0x000fe2000f8e00ff */
[----:B-----5:R-:W-:Y:S01]  /*6410*/  MOV R7, UR7 ;  /* 0x0000000700077c02 */ /* 0x020fe20008000f00 */
[----:B------:R-:W-:Y:S01]  /*6420*/  IMAD.U32 R6, RZ, RZ, UR6 ;  /* 0x00000006ff067e24 */ /* 0x000fe2000f8e00ff */
[----:B---3--:R-:W-:Y:S01]  /*6430*/  MOV R11, UR5 ;  /* 0x00000005000b7c02 */ /* 0x008fe20008000f00 */
[----:B------:R-:W-:Y:S02]  /*6440*/  IMAD.U32 R10, RZ, RZ, UR4 ;  /* 0x00000004ff0a7e24 */ /* 0x000fe4000f8e00ff */
[----:B------:R-:W-:Y:S07]  /*6450*/  LEPC R20, `(.L_x_107) ;  /* 0x000000001014794e */ /* 0x000fee0000000000 */
[----:B-1--4-:R-:W-:Y:S05]  /*6460*/  CALL.ABS.NOINC R2 ;  /* 0x0000000002007343 */ /* 0x012fea0003c00000 */
.L_x_107:
[----:B-1----:R-:W-:Y:S01]  /*6470*/  SHF.L.U32 R20, R40, 0x10, RZ ;  /* 0x0000001028147819 */ /* 0x002fe200000006ff */
[----:B------:R-:W-:Y:S05]  /*6480*/  WARPSYNC.ALL ;  /* 0x0000000000007948 */ /* 0x000fea0003800000 */
[----:B------:R-:W-:Y:S01]  /*6490*/  R2UR UR4, R34 ;  /* 0x00000000220472ca */ /* 0x000fe200000e0000 */
[----:B------:R-:W-:Y:S01]  /*64a0*/  BSSY.RECONVERGENT B0, `(.L_x_108) ;  /* 0x0000055000007945 */ /* 0x000fe20003800200 */
[----:B------:R-:W-:Y:S02]  /*64b0*/  LOP3.LUT R21, R40, 0xffff0000, RZ, 0xc0, !PT ;  /* 0xffff000028157812 */ /* 0x000fe400078ec0ff */
[----:B------:R-:W-:Y:S02]  /*64c0*/  LOP3.LUT R36, R41, 0xffff0000, RZ, 0xc0, !PT ;  /* 0xffff000029247812 */ /* 0x000fe400078ec0ff */
[----:B------:R-:W-:Y:S02]  /*64d0*/  SHF.L.U32 R37, R48, 0x10, RZ ;  /* 0x0000001030257819 */ /* 0x000fe400000006ff */
[----:B------:R-:W-:Y:S02]  /*64e0*/  ISETP.NE.AND P6, PT, R76, RZ, PT ;  /* 0x000000ff4c00720c */ /* 0x000fe40003fc5270 */
[----:B------:R-:W-:Y:S02]  /*64f0*/  ISETP.NE.AND P0, PT, R72, RZ, PT ;  /* 0x000000ff4800720c */ /* 0x000fe40003f05270 */
[----:B------:R-:W-:Y:S01]  /*6500*/  MOV R38, UR51 ;  /* 0x0000003300267c02 */ /* 0x000fe20008000f00 */
[----:B----4-:R-:W1:Y:S01]  /*6510*/  LDTM.16dp256bit.x4 R4, tmem[UR4+0x20] ;  /* 0x00002004000479ee */ /* 0x010e620008120000 */
[----:B------:R-:W-:Y:S07]  /*6520*/  MOV R83, UR37 ;  /* 0x0000002500537c02 */ /* 0x000fee0008000f00 */
[----:B------:R-:W-:Y:S02]  /*6530*/  @P6 LEA R38, R38, UR48, 0x3 ;  /* 0x0000003026266c11 */ /* 0x000fe4000f8e18ff */
[----:B------:R-:W-:Y:S02]  /*6540*/  @P6 SHF.L.U32 R88, R70, 0x1f, RZ ;  /* 0x0000001f46586819 */ /* 0x000fe400000006ff */
[----:B------:R-:W-:Y:S04]  /*6550*/  @P6 IADD3 R38, PT, PT, R38, 0x70, RZ ;  /* 0x0000007026266810 */ /* 0x000fe80007ffe0ff */
[----:B------:R-:W-:Y:S02]  /*6560*/  @P6 PRMT R38, R83, 0x654, R38 ;  /* 0x0000065453266816 */ /* 0x000fe40000000026 */
[----:B------:R-:W-:Y:S01]  /*6570*/  LEA R83, R39, UR48, 0x3 ;  /* 0x0000003027537c11 */ /* 0x000fe2000f8e18ff */
[C---:B-1----:R-:W-:Y:S01]  /*6580*/  FMUL R0, R33.reuse, R4 ;  /* 0x0000000421007220 */ /* 0x042fe20000400000 */
[C---:B------:R-:W-:Y:S01]  /*6590*/  FMUL R2, R33.reuse, R5 ;  /* 0x0000000521027220 */ /* 0x040fe20000400000 */
[C---:B------:R-:W-:Y:S01]  /*65a0*/  FMUL R3, R33.reuse, R6 ;  /* 0x0000000621037220 */ /* 0x040fe20000400000 */
[----:B------:R-:W-:Y:S01]  /*65b0*/  FMUL R7, R33, R7 ;  /* 0x0000000721077220 */ /* 0x000fe20000400000 */
[----:B------:R-:W-:Y:S01]  /*65c0*/  FFMA R0, R35, R20, R0 ;  /* 0x0000001423007223 */ /* 0x000fe20000000000 */
[----:B------:R-:W-:Y:S01]  /*65d0*/  SHF.L.U32 R20, R41, 0x10, RZ ;  /* 0x0000001029147819 */ /* 0x000fe200000006ff */
[----:B------:R-:W-:Y:S01]  /*65e0*/  FFMA R2, R35, R21, R2 ;  /* 0x0000001523027223 */ /* 0x000fe20000000002 */
[----:B------:R-:W-:Y:S01]  /*65f0*/  SHF.L.U32 R21, R43, 0x10, RZ ;  /* 0x000000102b157819 */ /* 0x000fe200000006ff */
[C---:B------:R-:W-:Y:S01]  /*6600*/  FMUL R4, R33.reuse, R8 ;  /* 0x0000000821047220 */ /* 0x040fe20000400000 */
[----:B------:R-:W-:Y:S01]  /*6610*/  FMUL R5, R33, R9 ;  /* 0x0000000921057220 */ /* 0x000fe20000400000 */
[C---:B------:R-:W-:Y:S01]  /*6620*/  FFMA R3, R35.reuse, R20, R3 ;  /* 0x0000001423037223 */ /* 0x040fe20000000003 */
[----:B------:R-:W-:Y:S01]  /*6630*/  SHF.L.U32 R20, R42, 0x10, RZ ;  /* 0x000000102a147819 */ /* 0x000fe200000006ff */
[----:B------:R-:W-:Y:S01]  /*6640*/  FFMA R7, R35, R36, R7 ;  /* 0x0000002423077223 */ /* 0x000fe20000000007 */
[----:B------:R-:W-:Y:S01]  /*6650*/  LOP3.LUT R36, R43, 0xffff0000, RZ, 0xc0, !PT ;  /* 0xffff00002b247812 */ /* 0x000fe200078ec0ff */
[----:B------:R-:W-:Y:S01]  /*6660*/  FMUL R6, R33, R10 ;  /* 0x0000000a21067220 */ /* 0x000fe20000400000 */
[----:B------:R-:W-:Y:S01]  /*6670*/  F2FP.BF16.F32.PACK_AB R44, R2, R0 ;  /* 0x00000000022c723e */ /* 0x000fe200000010ff */
[----:B------:R-:W-:Y:S01]  /*6680*/  FFMA R4, R35, R20, R4 ;  /* 0x0000001423047223 */ /* 0x000fe20000000004 */
[----:B------:R-:W-:Y:S01]  /*6690*/  LOP3.LUT R20, R42, 0xffff0000, RZ, 0xc0, !PT ;  /* 0xffff00002a147812 */ /* 0x000fe200078ec0ff */
[----:B------:R-:W-:Y:S01]  /*66a0*/  FMUL R11, R33, R11 ;  /* 0x0000000b210b7220 */ /* 0x000fe20000400000 */
[----:B------:R-:W-:Y:S01]  /*66b0*/  F2FP.BF16.F32.PACK_AB R45, R7, R3 ;  /* 0x00000003072d723e */ /* 0x000fe200000010ff */
[C---:B------:R-:W-:Y:S01]  /*66c0*/  FMUL R8, R33.reuse, R12 ;  /* 0x0000000c21087220 */ /* 0x040fe20000400000 */
[----:B------:R-:W-:Y:S01]  /*66d0*/  FMUL R9, R33, R13 ;  /* 0x0000000d21097220 */ /* 0x000fe20000400000 */
[C---:B------:R-:W-:Y:S01]  /*66e0*/  FFMA R5, R35.reuse, R20, R5 ;  /* 0x0000001423057223 */ /* 0x040fe20000000005 */
[----:B------:R-:W-:Y:S01]  /*66f0*/  LOP3.LUT R20, R48, 0xffff0000, RZ, 0xc0, !PT ;  /* 0xffff000030147812 */ /* 0x000fe200078ec0ff */
[----:B------:R-:W-:Y:S01]  /*6700*/  FFMA R6, R35, R21, R6 ;  /* 0x0000001523067223 */ /* 0x000fe20000000006 */
[----:B------:R-:W-:Y:S01]  /*6710*/  SHF.L.U32 R21, R49, 0x10, RZ ;  /* 0x0000001031157819 */ /* 0x000fe200000006ff */
[----:B------:R-:W-:Y:S01]  /*6720*/  FFMA R11, R35, R36, R11 ;  /* 0x00000024230b7223 */ /* 0x000fe2000000000b */
[----:B------:R-:W-:Y:S01]  /*6730*/  LOP3.LUT R36, R51, 0xffff0000, RZ, 0xc0, !PT ;  /* 0xffff000033247812 */ /* 0x000fe200078ec0ff */
[C---:B------:R-:W-:Y:S01]  /*6740*/  FFMA R8, R35.reuse, R37, R8 ;  /* 0x0000002523087223 */ /* 0x040fe20000000008 */
[----:B------:R-:W-:Y:S01]  /*6750*/  FFMA R9, R35, R20, R9 ;  /* 0x0000001423097223 */ /* 0x000fe20000000009 */
[----:B------:R-:W-:Y:S01]  /*6760*/  FMUL R10, R33, R14 ;  /* 0x0000000e210a7220 */ /* 0x000fe20000400000 */
[----:B------:R-:W-:Y:S01]  /*6770*/  LOP3.LUT R20, R49, 0xffff0000, RZ, 0xc0, !PT ;  /* 0xffff000031147812 */ /* 0x000fe200078ec0ff */
[C---:B------:R-:W-:Y:S01]  /*6780*/  FMUL R15, R33.reuse, R15 ;  /* 0x0000000f210f7220 */ /* 0x040fe20000400000 */
[----:B------:R-:W-:Y:S01]  /*6790*/  FMUL R12, R33, R16 ;  /* 0x00000010210c7220 */ /* 0x000fe20000400000 */
[C---:B------:R-:W-:Y:S01]  /*67a0*/  FFMA R10, R35.reuse, R21, R10 ;  /* 0x00000015230a7223 */ /* 0x040fe2000000000a */
[C---:B------:R-:W-:Y:S01]  /*67b0*/  SHF.L.U32 R21, R50.reuse, 0x10, RZ ;  /* 0x0000001032157819 */ /* 0x040fe200000006ff */
[----:B------:R-:W-:Y:S01]  /*67c0*/  FFMA R15, R35, R20, R15 ;  /* 0x00000014230f7223 */ /* 0x000fe2000000000f */
[----:B------:R-:W-:Y:S01]  /*67d0*/  LOP3.LUT R20, R50, 0xffff0000, RZ, 0xc0, !PT ;  /* 0xffff000032147812 */ /* 0x000fe200078ec0ff */
[----:B------:R-:W-:Y:S01]  /*67e0*/  FMUL R13, R33, R17 ;  /* 0x00000011210d7220 */ /* 0x000fe20000400000 */
[----:B------:R-:W-:Y:S01]  /*67f0*/  SHF.L.U32 R37, R51, 0x10, RZ ;  /* 0x0000001033257819 */ /* 0x000fe200000006ff */
[C---:B------:R-:W-:Y:S01]  /*6800*/  FMUL R14, R33.reuse, R18 ;  /* 0x00000012210e7220 */ /* 0x040fe20000400000 */
        /* <DEDUP_REMOVED lines=21> */
[----:B------:R-:W-:Y:S02]  /*6960*/  UIADD3 UR8, UP0, UPT, UR52, 0x680, URZ ;  /* 0x0000068034087890 */ /* 0x000fe4000ff1e0ff */
[----:B------:R-:W-:Y:S02]  /*6970*/  UIADD3 UR5, UPT, UPT, UR41, 0x20, URZ ;  /* 0x0000002029057890 */ /* 0x000fe4000fffe0ff */
[----:B------:R-:W-:Y:S02]  /*6980*/  UIADD3 UR4, UPT, UPT, UR48, 0x1200, URZ ;  /* 0x0000120030047890 */ /* 0x000fe4000fffe0ff */
[----:B------:R-:W-:Y:S01]  /*6990*/  UIADD3.X UR9, UPT, UPT, URZ, UR53, URZ, UP0, !UPT ;  /* 0x00000035ff097290 */ /* 0x000fe200087fe4ff */
[----:B------:R-:W-:Y:S01]  /*69a0*/  UMOV UR6, UR42 ;  /* 0x0000002a00067c82 */ /* 0x000fe20008000000 */
[----:B------:R-:W-:Y:S07]  /*69b0*/  UMOV UR7, UR36 ;  /* 0x0000002400077c82 */ /* 0x000fee0008000000 */
[----:B------:R2:W-:Y:S01]  /*69c0*/  UTMASTG.3D [UR4], [UR8] ;  /* 0x00000004080073b5 */ /* 0x0005e20008010000 */
[----:B------:R0:W-:Y:S01]  /*69d0*/  UTMACMDFLUSH ;  /* 0x00000000000079b7 */ /* 0x0001e20000000000 */
[----:B--2---:R-:W-:Y:S04]  /*69e0*/  DEPBAR.LE SB0, 0x1 ;  /* 0x000080400000791a */ /* 0x004fe80000000000 */
.L_x_109:
[----:B------:R-:W-:Y:S05]  /*69f0*/  BSYNC.RECONVERGENT B0 ;  /* 0x0000000000007941 */ /* 0x000fea0003800200 */
.L_x_108:
[----:B------:R-:W-:Y:S01]  /*6a00*/  BAR.SYNC.DEFER_BLOCKING 0x1, 0x80 ;  /* 0x0042000000007b1d */ /* 0x000fe20000010000 */
[----:B------:R-:W-:Y:S04]  /*6a10*/  UIADD3 UR40, UPT, UPT, UR51, 0x1, URZ ;  /* 0x0000000133287890 */ /* 0x000fe8000fffe0ff */
[----:B------:R-:W-:Y:S04]  /*6a20*/  UISETP.NE.AND UP0, UPT, UR40, 0x4, UPT ;  /* 0x000000042800788c */ /* 0x000fe8000bf05270 */
[----:B------:R-:W-:Y:S01]  /*6a30*/  USEL UR40, UR40, URZ, UP0 ;  /* 0x000000ff28287287 */ /* 0x000fe20008000000 */
[----:B------:R2:W-:Y:S01]  /*6a40*/  @P6 SYNCS.ARRIVE.TRANS64.RED.A1T0 RZ, [R38+URZ], RZ ;  /* 0x000000ff26ff69a7 */ /* 0x0005e200081004ff */
[----:B------:R-:W-:Y:S01]  /*6a50*/  BSSY B1, `(.L_x_110) ;  /* 0x0000014000017945 */ /* 0x000fe20003800000 */
[----:B------:R-:W4:Y:S02]  /*6a60*/  @P6 SYNCS.PHASECHK.TRANS64.TRYWAIT P0, [R83+URZ+0x50], R88 ;  /* 0x00005058530065a7 */ /* 0x000f2400080011ff */
[----:B----4-:R-:W-:Y:S01]  /*6a70*/  @P6 SEL R81, RZ, 0x1, !P0 ;  /* 0x00000001ff516807 */ /* 0x010fe20004000000 */
[----:B--2---:R-:W-:Y:S06]  /*6a80*/  @!P6 BRA `(.L_x_111) ;  /* 0x000000000040e947 */ /* 0x004fec0003800000 */
[----:B------:R-:W-:Y:S01]  /*6a90*/  ISETP.NE.AND P1, PT, R82, RZ, PT ;  /* 0x000000ff5200720c */ /* 0x000fe20003f25270 */
[----:B------:R-:W-:Y:S01]  /*6aa0*/  BSSY B0, `(.L_x_112) ;  /* 0x0000009000007945 */ /* 0x000fe20003800000 */
[----:B------:R-:W-:Y:S11]  /*6ab0*/  ISETP.NE.AND P0, PT, R81, RZ, PT ;  /* 0x000000ff5100720c */ /* 0x000ff60003f05270 */
[----:B------:R-:W-:Y:S05]  /*6ac0*/  @P1 IMAD R2, R39, 0x1000, R80 ;  /* 0x0000100027021824 */ /* 0x000fea00078e0250 */
[----:B------:R-:W-:Y:S05]  /*6ad0*/  @P1 IADD3 R0, PT, PT, R2, UR48, RZ ;  /* 0x0000003002001c10 */ /* 0x000fea000fffe0ff */
[----:B------:R-:W-:Y:S01]  /*6ae0*/  @P1 IMAD.IADD R0, R71, 0x1, R0 ;  /* 0x0000000147001824 */ /* 0x000fe200078e0200 */
[----:B------:R-:W-:Y:S06]  /*6af0*/  @P0 BRA `(.L_x_113) ;  /* 0x00000000000c0947 */ /* 0x000fec0003800000 */
[----:B------:R-:W-:Y:S04]  /*6b00*/  SHF.L.U32 R4, R70, 0x1f, RZ ;  /* 0x0000001f46047819 */ /* 0x000fe800000006ff */
[----:B------:R-:W2:Y:S02]  /*6b10*/  SYNCS.PHASECHK.TRANS64.TRYWAIT P0, [R83+URZ+0x50], R4 ;  /* 0x00005004530075a7 */ /* 0x000ea400080011ff */
[----:B--2---:R-:W-:Y:S05]  /*6b20*/  @!P0 BRA `(.L_x_114) ;  /* 0x0000001c009c8947 */ /* 0x004fea0003800000 */
.L_x_113:
[----:B------:R-:W-:Y:S05]  /*6b30*/  BSYNC B0 ;  /* 0x0000000000007941 */ /* 0x000fea0003800000 */
.L_x_112:
[----:B------:R-:W-:Y:S02]  /*6b40*/  ISETP.NE.AND P0, PT, R82, RZ, PT ;  /* 0x000000ff5200720c */ /* 0x000fe40003f05270 */
[----:B------:R-:W-:Y:S11]  /*6b50*/  IADD3 R39, PT, PT, R39, 0x1, RZ ;  /* 0x0000000127277810 */ /* 0x000ff60007ffe0ff */
[----:B------:R-:W-:Y:S05]  /*6b60*/  @P0 WARPSYNC.ALL ;  /* 0x0000000000000948 */ /* 0x000fea0003800000 */
[----:B------:R4:W1:Y:S04]  /*6b70*/  @P0 LDSM.16.M88.4 R40, [R2+UR48+0x200] ;  /* 0x000200300228083b */ /* 0x0008680008000200 */
[----:B------:R4:W1:Y:S02]  /*6b80*/  @P0 LDSM.16.M88.4 R48, [R0+0x200] ;  /* 0x000200000030083b */ /* 0x0008640000000200 */
.L_x_111:
[----:B------:R-:W-:Y:S05]  /*6b90*/  BSYNC B1 ;  /* 0x0000000000017941 */ /* 0x000fea0003800000 */
.L_x_110:
[----:B----4-:R-:W-:Y:S05]  /*6ba0*/  VIADD R0, R34, 0x40 ;  /* 0x0000004022007836 */ /* 0x010fea0000000000 */
[----:B------:R-:W-:Y:S04]  /*6bb0*/  SHF.R.U32.HI R0, RZ, 0x15, R0 ;  /* 0x00000015ff007819 */ /* 0x000fe80000011600 */
[----:B------:R-:W-:Y:S11]  /*6bc0*/  LOP3.LUT P0, RZ, R0, 0x3, R65, 0x48, !PT ;  /* 0x0000000300ff7812 */ /* 0x000ff60007804841 */
[----:B------:R-:W-:Y:S02]  /*6bd0*/  @!UPT UIADD3 URZ, UPT, UPT, URZ, URZ, URZ ;  /* 0x000000fffffff290 */ /* 0x000fe4000fffe0ff */
        /* <DEDUP_REMOVED lines=8> */
[----:B------:R-:W3:Y:S01]  /*6c60*/  LDCU.64 UR4, c[0x4][0x10] ;  /* 0x01000200ff0477ac */ /* 0x000ee20008000a00 */
[----:B----4-:R-:W-:Y:S01]  /*6c70*/  MOV R5, UR9 ;  /* 0x0000000900057c02 */ /* 0x010fe20008000f00 */
[----:B--2---:R-:W-:Y:S01]  /*6c80*/  IMAD.U32 R4, RZ, RZ, UR8 ;  /* 0x00000008ff047e24 */ /* 0x004fe2000f8e00ff */
[----:B-----5:R-:W-:Y:S01]  /*6c90*/  MOV R7, UR7 ;  /* 0x0000000700077c02 */ /* 0x020fe20008000f00 */
[----:B------:R-:W-:Y:S01]  /*6ca0*/  IMAD.U32 R6, RZ, RZ, UR6 ;  /* 0x00000006ff067e24 */ /* 0x000fe2000f8e00ff */
[----:B---3--:R-:W-:Y:S01]  /*6cb0*/  MOV R11, UR5 ;  /* 0x00000005000b7c02 */ /* 0x008fe20008000f00 */
[----:B------:R-:W-:Y:S02]  /*6cc0*/  IMAD.U32 R10, RZ, RZ, UR4 ;  /* 0x00000004ff0a7e24 */ /* 0x000fe4000f8e00ff */
[----:B------:R-:W-:Y:S07]  /*6cd0*/  LEPC R20, `(.L_x_115) ;  /* 0x000000001014794e */ /* 0x000fee0000000000 */
[----:B-1----:R-:W-:Y:S05]  /*6ce0*/  CALL.ABS.NOINC R2 ;  /* 0x0000000002007343 */ /* 0x002fea0003c00000 */
.L_x_115:
        /* <DEDUP_REMOVED lines=10> */
[----:B--2---:R-:W1:Y:S01]  /*6d90*/  LDTM.16dp256bit.x4 R4, tmem[UR4+0x40] ;  /* 0x00004004000479ee */ /* 0x004e620008120000 */
[----:B------:R-:W-:Y:S02]  /*6da0*/  MOV R83, UR37 ;  /* 0x0000002500537c02 */ /* 0x000fe40008000f00 */
[----:B------:R-:W-:Y:S05]  /*6db0*/  LEA R88, R39, UR48, 0x3 ;  /* 0x0000003027587c11 */ /* 0x000fea000f8e18ff */
[----:B------:R-:W-:Y:S04]  /*6dc0*/  @P6 LEA R38, R38, UR48, 0x3 ;  /* 0x0000003026266c11 */ /* 0x000fe8000f8e18ff */
[----:B------:R-:W-:Y:S04]  /*6dd0*/  @P6 IADD3 R38, PT, PT, R38, 0x70, RZ ;  /* 0x0000007026266810 */ /* 0x000fe80007ffe0ff */
[----:B------:R-:W-:Y:S02]  /*6de0*/  @P6 PRMT R38, R83, 0x654, R38 ;  /* 0x0000065453266816 */ /* 0x000fe40000000026 */
[----:B------:R-:W-:Y:S01]  /*6df0*/  @P6 SHF.L.U32 R83, R70, 0x1f, RZ ;  /* 0x0000001f46536819 */ /* 0x000fe200000006ff */
        /* <DEDUP_REMOVED lines=71> */
.L_x_117:
[----:B------:R-:W-:Y:S05]  /*7270*/  BSYNC.RECONVERGENT B0 ;  /* 0x0000000000007941 */ /* 0x000fea0003800200 */
.L_x_116:
        /* <DEDUP_REMOVED lines=19> */
.L_x_121:
[----:B------:R-:W-:Y:S05]  /*73b0*/  BSYNC B0 ;  /* 0x0000000000007941 */ /* 0x000fea0003800000 */
.L_x_120:
[----:B------:R-:W-:Y:S11]  /*73c0*/  ISETP.NE.AND P0, PT, R82, RZ, PT ;  /* 0x000000ff5200720c */ /* 0x000ff60003f05270 */
[----:B------:R-:W-:Y:S02]  /*73d0*/  @!UPT UIADD3 URZ, UPT, UPT, URZ, URZ, URZ ;  /* 0x000000fffffff290 */ /* 0x000fe4000fffe0ff */
[----:B------:R-:W-:Y:S05]  /*73e0*/  @P0 WARPSYNC.ALL ;  /* 0x0000000000000948 */ /* 0x000fea0003800000 */
[----:B------:R4:W1:Y:S04]  /*73f0*/  @P0 LDSM.16.M88.4 R40, [R39+UR48+0x200] ;  /* 0x000200302728083b */ /* 0x0008680008000200 */
[----:B------:R4:W1:Y:S02]  /*7400*/  @P0 LDSM.16.M88.4 R48, [R0+0x200] ;  /* 0x000200000030083b */ /* 0x0008640000000200 */
.L_x_119:
[----:B------:R-:W-:Y:S05]  /*7410*/  BSYNC B1 ;  /* 0x0000000000017941 */ /* 0x000fea0003800000 */
.L_x_118:
[----:B----4-:R-:W-:Y:S05]  /*7420*/  VIADD R0, R34, 0x60 ;  /* 0x0000006022007836 */ /* 0x010fea0000000000 */
[----:B------:R-:W-:Y:S04]  /*7430*/  SHF.R.U32.HI R0, RZ, 0x15, R0 ;  /* 0x00000015ff007819 */ /* 0x000fe80000011600 */
[----:B------:R-:W-:Y:S11]  /*7440*/  LOP3.LUT P0, RZ, R0, 0x3, R65, 0x48, !PT ;  /* 0x0000000300ff7812 */ /* 0x000ff60007804841 */
[----:B------:R-:W-:Y:S02]  /*7450*/  @!UPT UIADD3 URZ, UPT, UPT, URZ, URZ, URZ ;  /* 0x000000fffffff290 */ /* 0x000fe4000fffe0ff */
[----:B------:R-:W-:Y:S05]  /*7460*/  @!P0 BRA `(.L_x_123) ;  /* 0x0000000000408947 */ /* 0x000fea0003800000 */
[----:B------:R-:W4:Y:S01]  /*7470*/  LDCU.64 UR8, c[0x4][0x70] ;  /* 0x01000e00ff0877ac */ /* 0x000f220008000a00 */
[----:B--2---:R-:W-:Y:S01]  /*7480*/  MOV R3, 0x0 ;  /* 0x0000000000037802 */ /* 0x004fe20000000f00 */
[----:B------:R-:W-:Y:S02]  /*7490*/  HFMA2 R12, -RZ, RZ, 0, 5.9604644775390625e-08 ;  /* 0x00000001ff0c7431 */ /* 0x000fe400000001ff */
[----:B------:R-:W-:Y:S02]  /*74a0*/  IMAD.MOV.U32 R8, RZ, RZ, 0x192 ;  /* 0x00000192ff087424 */ /* 0x000fe400078e00ff */
[----:B------:R-:W-:Y:S01]  /*74b0*/  IMAD.MOV.U32 R13, RZ, RZ, RZ ;  /* 0x000000ffff0d7224 */ /* 0x000fe200078e00ff */
[----:B------:R-:W2:Y:S01]  /*74c0*/  LDCU.64 UR6, c[0x4][0x78] ;  /* 0x01000f00ff0677ac */ /* 0x000ea20008000a00 */
[----:B------:R-:W1:Y:S01]  /*74d0*/  LDC.64 R2, c[0x4][R3] ;  /* 0x0100000003027b82 */ /* 0x000e620000000a00 */
[----:B------:R-:W5:Y:S01]  /*74e0*/  LDCU.64 UR4, c[0x4][0x10] ;  /* 0x01000200ff0477ac */ /* 0x000f620008000a00 */
[----:B----4-:R-:W-:Y:S01]  /*74f0*/  MOV R5, UR9 ;  /* 0x0000000900057c02 */ /* 0x010fe20008000f00 */
[----:B------:R-:W-:Y:S01]  /*7500*/  IMAD.U32 R4, RZ, RZ, UR8 ;  /* 0x00000008ff047e24 */ /* 0x000fe2000f8e00ff */
[----:B--2---:R-:W-:Y:S01]  /*7510*/  MOV R7, UR7 ;  /* 0x0000000700077c02 */ /* 0x004fe20008000f00 */
[----:B------:R-:W-:Y:S01]  /*7520*/  IMAD.U32 R6, RZ, RZ, UR6 ;  /* 0x00000006ff067e24 */ /* 0x000fe2000f8e00ff */
[----:B-----5:R-:W-:Y:S01]  /*7530*/  MOV R11, UR5 ;  /* 0x00000005000b7c02 */ /* 0x020fe20008000f00 */
[----:B------:R-:W-:Y:S02]  /*7540*/  IMAD.U32 R10, RZ, RZ, UR4 ;  /* 0x00000004ff0a7e24 */ /* 0x000fe4000f8e00ff */
[----:B------:R-:W-:Y:S07]  /*7550*/  LEPC R20, `(.L_x_123) ;  /* 0x000000001014794e */ /* 0x000fee0000000000 */
[----:B-1-3--:R-:W-:Y:S05]  /*7560*/  CALL.ABS.NOINC R2 ;  /* 0x0000000002007343 */ /* 0x00afea0003c00000 */
.L_x_123:
[----:B------:R-:W-:Y:S01]  /*7570*/  ISETP.NE.AND P0, PT, R72, RZ, PT ;  /* 0x000000ff4800720c */ /* 0x000fe20003f05270 */
[----:B------:R-:W-:Y:S05]  /*7580*/  WARPSYNC.ALL ;  /* 0x0000000000007948 */ /* 0x000fea0003800000 */
[----:B------:R-:W-:Y:S01]  /*7590*/  R2UR UR4, R34 ;  /* 0x00000000220472ca */ /* 0x000fe200000e0000 */
[----:B------:R-:W-:Y:S01]  /*75a0*/  BSSY.RECONVERGENT B0, `(.L_x_124) ;  /* 0x0000052000007945 */ /* 0x000fe20003800200 */
[----:B------:R-:W-:Y:S02]  /*75b0*/  R2UR UR5, R79 ;  /* 0x000000004f0572ca */ /* 0x000fe400000e0000 */
[C---:B-1----:R-:W-:Y:S02]  /*75c0*/  SHF.L.U32 R20, R40.reuse, 0x10, RZ ;  /* 0x0000001028147819 */ /* 0x042fe400000006ff */
[----:B------:R-:W-:Y:S02]  /*75d0*/  LOP3.LUT R36, R40, 0xffff0000, RZ, 0xc0, !PT ;  /* 0xffff000028247812 */ /* 0x000fe400078ec0ff */
[C---:B------:R-:W-:Y:S02]  /*75e0*/  SHF.L.U32 R21, R41.reuse, 0x10, RZ ;  /* 0x0000001029157819 */ /* 0x040fe400000006ff */
[----:B------:R-:W-:Y:S02]  /*75f0*/  LOP3.LUT R38, R41, 0xffff0000, RZ, 0xc0, !PT ;  /* 0xffff000029267812 */ /* 0x000fe400078ec0ff */
[C---:B------:R-:W-:Y:S01]  /*7600*/  SHF.L.U32 R37, R42.reuse, 0x10, RZ ;  /* 0x000000102a257819 */ /* 0x040fe200000006ff */
[----:B------:R-:W1:Y:S01]  /*7610*/  LDTM.16dp256bit.x4 R4, tmem[UR4+0x60] ;  /* 0x00006004000479ee */ /* 0x000e620008120000 */
[----:B------:R-:W-:Y:S01]  /*7620*/  LOP3.LUT R40, R42, 0xffff0000, RZ, 0xc0, !PT ;  /* 0xffff00002a287812 */ /* 0x000fe200078ec0ff */
[----:B------:R-:W-:Y:S01]  /*7630*/  NOP ;  /* 0x0000000000007918 */ /* 0x000fe20000000000 */
[C---:B------:R-:W-:Y:S01]  /*7640*/  SHF.L.U32 R39, R43.reuse, 0x10, RZ ;  /* 0x000000102b277819 */ /* 0x040fe200000006ff */
[----:B------:R-:W-:Y:S01]  /*7650*/  UIADD3 UR5, UPT, UPT, UR5, 0xe0, URZ ;  /* 0x000000e005057890 */ /* 0x000fe2000fffe0ff */
[----:B------:R-:W-:Y:S02]  /*7660*/  LOP3.LUT R41, R43, 0xffff0000, RZ, 0xc0, !PT ;  /* 0xffff00002b297812 */ /* 0x000fe400078ec0ff */
[C---:B------:R-:W-:Y:S01]  /*7670*/  SHF.L.U32 R42, R48.reuse, 0x10, RZ ;  /* 0x00000010302a7819 */ /* 0x040fe200000006ff */
[----:B------:R-:W-:Y:S01]  /*7680*/  UPRMT UR5, UR37, 0x654, UR5 ;  /* 0x0000065425057896 */ /* 0x000fe20008000005 */
[----:B------:R-:W-:Y:S02]  /*7690*/  LOP3.LUT R43, R48, 0xffff0000, RZ, 0xc0, !PT ;  /* 0xffff0000302b7812 */ /* 0x000fe400078ec0ff */
[C---:B------:R-:W-:Y:S02]  /*76a0*/  SHF.L.U32 R44, R49.reuse, 0x10, RZ ;  /* 0x00000010312c7819 */ /* 0x040fe400000006ff */
[----:B------:R-:W-:Y:S02]  /*76b0*/  LOP3.LUT R46, R49, 0xffff0000, RZ, 0xc0, !PT ;  /* 0xffff0000312e7812 */ /* 0x000fe400078ec0ff */
[C---:B------:R-:W-:Y:S02]  /*76c0*/  SHF.L.U32 R45, R50.reuse, 0x10, RZ ;  /* 0x00000010322d7819 */ /* 0x040fe400000006ff */
[----:B-1----:R-:W-:Y:S01]  /*76d0*/  SYNCS.ARRIVE.TRANS64.RED.A1T0 RZ, [UR5], RZ ;  /* 0x000000ffffff79a7 */ /* 0x002fe20008100405 */
[----:B------:R-:W-:Y:S02]  /*76e0*/  LOP3.LUT R48, R50, 0xffff0000, RZ, 0xc0, !PT ;  /* 0xffff000032307812 */ /* 0x000fe400078ec0ff */
[C---:B------:R-:W-:Y:S02]  /*76f0*/  SHF.L.U32 R47, R51.reuse, 0x10, RZ ;  /* 0x00000010332f7819 */ /* 0x040fe400000006ff */
[----:B------:R-:W-:Y:S01]  /*7700*/  LOP3.LUT R50, R51, 0xffff0000, RZ, 0xc0, !PT ;  /* 0xffff000033327812 */ /* 0x000fe200078ec0ff */
[C---:B------:R-:W-:Y:S01]  /*7710*/  FMUL R4, R33.reuse, R4 ;  /* 0x0000000421047220 */ /* 0x040fe20000400000 */
[C---:B------:R-:W-:Y:S01]  /*7720*/  FMUL R5, R33.reuse, R5 ;  /* 0x0000000521057220 */ /* 0x040fe20000400000 */
[C---:B------:R-:W-:Y:S01]  /*7730*/  FMUL R6, R33.reuse, R6 ;  /* 0x0000000621067220 */ /* 0x040fe20000400000 */
[----:B------:R-:W-:Y:S01]  /*7740*/  FMUL R7, R33, R7 ;  /* 0x0000000721077220 */ /* 0x000fe20000400000 */
[C---:B------:R-:W-:Y:S01]  /*7750*/  FFMA R4, R35.reuse, R20, R4 ;  /* 0x0000001423047223 */ /* 0x040fe20000000004 */
[C---:B------:R-:W-:Y:S01]  /*7760*/  FFMA R5, R35.reuse, R36, R5 ;  /* 0x0000002423057223 */ /* 0x040fe20000000005 */
[C---:B------:R-:W-:Y:S01]  /*7770*/  FFMA R6, R35.reuse, R21, R6 ;  /* 0x0000001523067223 */ /* 0x040fe20000000006 */
[----:B------:R-:W-:Y:S01]  /*7780*/  FFMA R7, R35, R38, R7 ;  /* 0x0000002623077223 */ /* 0x000fe20000000007 */
[C---:B------:R-:W-:Y:S01]  /*7790*/  FMUL R8, R33.reuse, R8 ;  /* 0x0000000821087220 */ /* 0x040fe20000400000 */
[----:B------:R-:W-:Y:S01]  /*77a0*/  FMUL R9, R33, R9 ;  /* 0x0000000921097220 */ /* 0x000fe20000400000 */
[----:B---3--:R-:W-:Y:S01]  /*77b0*/  F2FP.BF16.F32.PACK_AB R80, R5, R4 ;  /* 0x000000040550723e */ /* 0x008fe200000010ff */
[----:B------:R-:W-:Y:S01]  /*77c0*/  FMUL R0, R33, R10 ;  /* 0x0000000a21007220 */ /* 0x000fe20000400000 */
[----:B------:R-:W-:Y:S01]  /*77d0*/  F2FP.BF16.F32.PACK_AB R81, R7, R6 ;  /* 0x000000060751723e */ /* 0x000fe200000010ff */
[C---:B------:R-:W-:Y:S01]  /*77e0*/  FFMA R8, R35.reuse, R37, R8 ;  /* 0x0000002523087223 */ /* 0x040fe20000000008 */
[----:B------:R-:W-:Y:S01]  /*77f0*/  FFMA R9, R35, R40, R9 ;  /* 0x0000002823097223 */ /* 0x000fe20000000009 */
[C---:B------:R-:W-:Y:S01]  /*7800*/  FMUL R2, R33.reuse, R11 ;  /* 0x0000000b21027220 */ /* 0x040fe20000400000 */
[C---:B--2---:R-:W-:Y:S01]  /*7810*/  FMUL R3, R33.reuse, R12 ;  /* 0x0000000c21037220 */ /* 0x044fe20000400000 */
[----:B------:R-:W-:Y:S01]  /*7820*/  FMUL R10, R33, R13 ;  /* 0x0000000d210a7220 */ /* 0x000fe20000400000 */
[----:B------:R-:W-:Y:S01]  /*7830*/  FFMA R0, R35, R39, R0 ;  /* 0x0000002723007223 */ /* 0x000fe20000000000 */
        /* <DEDUP_REMOVED lines=40> */
.L_x_125:
[----:B------:R-:W-:Y:S05]  /*7ac0*/  BSYNC.RECONVERGENT B0 ;  /* 0x0000000000007941 */ /* 0x000fea0003800200 */
.L_x_124:
[----:B------:R-:W-:Y:S01]  /*7ad0*/  BAR.SYNC.DEFER_BLOCKING 0x1, 0x80 ;  /* 0x0042000000007b1d */ /* 0x000fe20000010000 */
[----:B------:R-:W-:Y:S01]  /*7ae0*/  UISETP.NE.AND UP0, UPT, UR49, -0x4, UPT ;  /* 0xfffffffc3100788c */ /* 0x000fe2000bf05270 */
[----:B------:R-:W-:Y:S08]  /*7af0*/  IADD3 R0, PT, PT, R30, 0x1, RZ ;  /* 0x000000011e007810 */ /* 0x000ff00007ffe0ff */
[----:B------:R-:W-:Y:S05]  /*7b00*/  BRA.U !UP0, `(.L_x_126) ;  /* 0x0000000108287547 */ /* 0x000fea000b800000 */
[----:B------:R-:W-:Y:S01]  /*7b10*/  ISETP.NE.AND P0, PT, R76, RZ, PT ;  /* 0x000000ff4c00720c */ /* 0x000fe20003f05270 */
[----:B------:R-:W-:Y:S01]  /*7b20*/  IMAD.U32 R3, RZ, RZ, UR51 ;  /* 0x00000033ff037e24 */ /* 0x000fe2000f8e00ff */
[----:B------:R-:W-:Y:S01]  /*7b30*/  UIADD3 UR51, UPT, UPT, UR51, 0x1, URZ ;  /* 0x0000000133337890 */ /* 0x000fe2000fffe0ff */
[----:B------:R-:W-:Y:S03]  /*7b40*/  IMAD.U32 R2, RZ, RZ, UR37 ;  /* 0x00000025ff027e24 */ /* 0x000fe6000f8e00ff */
[----:B------:R-:W-:Y:S04]  /*7b50*/  UISETP.NE.AND UP0, UPT, UR51, 0x4, UPT ;  /* 0x000000043300788c */ /* 0x000fe8000bf05270 */
[----:B------:R-:W-:Y:S03]  /*7b60*/  USEL UR51, UR51, URZ, UP0 ;  /* 0x000000ff33337287 */ /* 0x000fe60008000000 */
[----:B------:R-:W-:Y:S05]  /*7b70*/  @P0 LEA R3, R3, UR48, 0x3 ;  /* 0x0000003003030c11 */ /* 0x000fea000f8e18ff */
[----:B------:R-:W-:Y:S05]  /*7b80*/  @P0 VIADD R3, R3, 0x70 ;  /* 0x0000007003030836 */ /* 0x000fea0000000000 */
[----:B------:R-:W-:Y:S04]  /*7b90*/  @P0 PRMT R2, R2, 0x654, R3 ;  /* 0x0000065402020816 */ /* 0x000fe80000000003 */
[----:B------:R2:W-:Y:S03]  /*7ba0*/  @P0 SYNCS.ARRIVE.TRANS64.RED.A1T0 RZ, [R2+URZ], RZ ;  /* 0x000000ff02ff09a7 */ /* 0x0005e600081004ff */
.L_x_126:
[----:B------:R-:W-:Y:S01]  /*7bb0*/  ISETP.NE.AND P2, PT, R73, RZ, PT ;  /* 0x000000ff4900720c */ /* 0x000fe20003f45270 */
[----:B------:R-:W-:Y:S01]  /*7bc0*/  UIADD3 UR49, UPT, UPT, UR49, 0x4, URZ ;  /* 0x0000000431317890 */ /* 0x000fe2000fffe0ff */
[----:B------:R-:W-:Y:S01]  /*7bd0*/  ISETP.NE.AND P0, PT, R75, 0x2, PT ;  /* 0x000000024b00780c */ /* 0x000fe20003f05270 */
[----:B------:R-:W-:Y:S01]  /*7be0*/  IMAD.IADD R20, R29, 0x1, R58 ;  /* 0x000000011d147824 */ /* 0x000fe200078e023a */
[----:B------:R-:W-:Y:S01]  /*7bf0*/  ISETP.NE.AND P1, PT, R0, 0x4, PT ;  /* 0x000000040000780c */ /* 0x000fe20003f25270 */
[----:B------:R-:W-:Y:S01]  /*7c00*/  IMAD.IADD R21, R31, 0x1, R60 ;  /* 0x000000011f157824 */ /* 0x000fe200078e023c */
[----:B------:R-:W-:Y:S02]  /*7c10*/  SEL R3, RZ, 0x1, P0 ;  /* 0x00000001ff037807 */ /* 0x000fe40000000000 */
[----:B--2---:R-:W-:Y:S02]  /*7c20*/  SEL R2, RZ, 0x1, P1 ;  /* 0x00000001ff027807 */ /* 0x004fe40000800000 */
[----:B------:R-:W-:Y:S02]  /*7c30*/  LOP3.LUT R68, R68, R3, RZ, 0x3c, !PT ;  /* 0x0000000344447212 */ /* 0x000fe400078e3cff */
[----:B------:R-:W-:Y:S02]  /*7c40*/  LOP3.LUT R69, R69, R2, RZ, 0x3c, !PT ;  /* 0x0000000245457212 */ /* 0x000fe400078e3cff */
[----:B------:R-:W-:Y:S02]  /*7c50*/  @P2 R2UR UR36, R67 ;  /* 0x00000000432422ca */ /* 0x000fe400000e0000 */
[----:B------:R-:W-:Y:S02]  /*7c60*/  SEL R75, R75, RZ, P0 ;  /* 0x000000ff4b4b7207 */ /* 0x000fe40000000000 */
[----:B------:R-:W-:Y:S01]  /*7c70*/  SEL R30, R0, RZ, P1 ;  /* 0x000000ff001e7207 */ /* 0x000fe20000800000 */
[----:B------:R-:W-:Y:S10]  /*7c80*/  @P2 BRA `(.L_x_127) ;  /* 0xffffffd000182947 */ /* 0x000ff4000383ffff */
[----:B------:R-:W-:-:S09]  /*7c90*/  UISETP.NE.AND UP0, UPT, UR50, URZ, UPT ;  /* 0x000000ff3200728c */ /* 0x000fd2000bf05270 */
[----:B------:R-:W-:Y:S05]  /*7ca0*/  BRA.U !UP0, `(.L_x_128) ;  /* 0x0000000108487547 */ /* 0x000fea000b800000 */
[----:B------:R-:W2:Y:S02]  /*7cb0*/  LDCU.64 UR4, c[0x0][0x890] ;  /* 0x00011200ff0477ac */ /* 0x000ea40008000a00 */
[----:B--2---:R-:W-:-:S04]  /*7cc0*/  UISETP.NE.U32.AND UP0, UPT, UR4, URZ, UPT ;  /* 0x000000ff0400728c */ /* 0x004fc8000bf05070 */
[----:B------:R-:W-:-:S09]  /*7cd0*/  UISETP.NE.AND.EX UP0, UPT, UR5, URZ, UPT, UP0 ;  /* 0x000000ff0500728c */ /* 0x000fd2000bf05300 */
[----:B------:R-:W-:Y:S05]  /*7ce0*/  BRA.U UP0, `(.L_x_129) ;  /* 0x00000001000c7547 */ /* 0x000fea000b800000 */
[----:B------:R-:W-:-:S13]  /*7cf0*/  FSETP.NEU.AND P0, PT, R35, RZ, PT ;  /* 0x000000ff2300720b */ /* 0x000fda0003f0d000 */
[----:B------:R-:W-:Y:S05]  /*7d00*/  @!P0 EXIT ;  /* 0x000000000000894d */ /* 0x000fea0003800000 */
[----:B------:R-:W-:Y:S05]  /*7d10*/  BRA `(.L_x_128) ;  /* 0x00000000002c7947 */ /* 0x000fea0003800000 */
.L_x_129:
[----:B------:R-:W-:Y:S01]  /*7d20*/  ISETP.NE.AND P0, PT, R74, RZ, PT ;  /* 0x000000ff4a00720c */ /* 0x000fe20003f05270 */
[----:B------:R-:W-:-:S12]  /*7d30*/  BSSY.RECONVERGENT B0, `(.L_x_128) ;  /* 0x0000009000007945 */ /* 0x000fd80003800200 */
[----:B------:R-:W-:Y:S05]  /*7d40*/  @P0 BRA `(.L_x_130) ;  /* 0x0000000000140947 */ /* 0x000fea0003800000 */
[----:B------:R-:W2:Y:S02]  /*7d50*/  LDCU.64 UR4, c[0x0][0x888] ;  /* 0x00011100ff0477ac */ /* 0x000ea40008000a00 */
[----:B--2---:R-:W-:-:S04]  /*7d60*/  ISETP.NE.U32.AND P0, PT, RZ, UR4, PT ;  /* 0x00000004ff007c0c */ /* 0x004fc8000bf05070 */
[----:B------:R-:W-:-:S13]  /*7d70*/  ISETP.NE.AND.EX P0, PT, RZ, UR5, PT, P0 ;  /* 0x00000005ff007c0c */ /* 0x000fda000bf05300 */
[----:B------:R-:W-:Y:S05]  /*7d80*/  @!P0 EXIT ;  /* 0x000000000000894d */ /* 0x000fea0003800000 */
[----:B------:R-:W-:Y:S05]  /*7d90*/  BRA `(.L_x_131) ;  /* 0x0000000000087947 */ /* 0x000fea0003800000 */
.L_x_130:
[----:B------:R-:W-:-:S13]  /*7da0*/  FSETP.NEU.AND P0, PT, R35, RZ, PT ;  /* 0x000000ff2300720b */ /* 0x000fda0003f0d000 */
[----:B------:R-:W-:Y:S05]  /*7db0*/  @!P0 EXIT ;  /* 0x000000000000894d */ /* 0x000fea0003800000 */
.L_x_131:
[----:B------:R-:W-:Y:S05]  /*7dc0*/  BSYNC.RECONVERGENT B0 ;  /* 0x0000000000007941 */ /* 0x000fea0003800200 */
.L_x_128:
[----:B------:R-:W-:Y:S01]  /*7dd0*/  ULEA UR4, UR51, UR48, 0x3 ;  /* 0x0000003033047291 */ /* 0x000fe2000f8e18ff */
[----:B------:R-:W-:-:S04]  /*7de0*/  DEPBAR.LE SB0, 0x0 ;  /* 0x000080000000791a */ /* 0x000fc80000000000 */
[----:B------:R-:W-:-:S04]  /*7df0*/  UIADD3 UR4, UPT, UPT, UR4, 0x70, URZ ;  /* 0x0000007004047890 */ /* 0x000fc8000fffe0ff */
[----:B------:R-:W-:-:S09]  /*7e00*/  UPRMT UR4, UR37, 0x654, UR4 ;  /* 0x0000065425047896 */ /* 0x000fd20008000004 */
[----:B------:R-:W-:Y:S01]  /*7e10*/  SYNCS.ARRIVE.TRANS64.RED.A1T0 RZ, [UR4], RZ ;  /* 0x000000ffffff79a7 */ /* 0x000fe20008100404 */
[----:B------:R-:W-:Y:S05]  /*7e20*/  EXIT ;  /* 0x000000000000794d */ /* 0x000fea0003800000 */
.L_x_19:
[----:B--2---:R2:W1:Y:S02]  /*7e30*/  SYNCS.PHASECHK.TRANS64.TRYWAIT P0, [R3+URZ+0x110], R2 ;  /* 0x00011002030075a7 */ /* 0x00446400080011ff */
[----:B-1----:R-:W-:Y:S05]  /*7e40*/  @!P0 NANOSLEEP.SYNCS 0x989680 ;  /* 0x009896800000895d */ /* 0x002fea0003900000 */
[----:B------:R-:W1:Y:S02]  /*7e50*/  @!P0 SYNCS.PHASECHK.TRANS64 P0, [R3+URZ+0x110], R2 ;  /* 0x00011002030085a7 */ /* 0x000e6400080010ff */
[----:B-1----:R-:W-:Y:S05]  /*7e60*/  @!P0 BRA `(.L_x_19) ;  /* 0xfffffffc00f08947 */ /* 0x002fea000383ffff */
[----:B------:R-:W-:Y:S05]  /*7e70*/  BRA `(.L_x_132) ;  /* 0xffffff9400e47947 */ /* 0x000fea000383ffff */
.L_x_22:
[----:B-1----:R-:W-:-:S07]  /*7e80*/  MOV R2, UR33 ;  /* 0x0000002100027c02 */ /* 0x002fce0008000f00 */
.L_x_133:
[----:B-1----:R1:W2:Y:S02]  /*7e90*/  SYNCS.PHASECHK.TRANS64.TRYWAIT P0, [R2+URZ+0x28], R5 ;  /* 0x00002805020075a7 */ /* 0x0022a400080011ff */
[----:B--2---:R-:W-:Y:S05]  /*7ea0*/  @!P0 NANOSLEEP.SYNCS 0x989680 ;  /* 0x009896800000895d */ /* 0x004fea0003900000 */
[----:B------:R-:W2:Y:S02]  /*7eb0*/  @!P0 SYNCS.PHASECHK.TRANS64 P0, [R2+URZ+0x28], R5 ;  /* 0x00002805020085a7 */ /* 0x000ea400080010ff */
[----:B--2---:R-:W-:Y:S05]  /*7ec0*/  @!P0 BRA `(.L_x_133) ;  /* 0xfffffffc00f08947 */ /* 0x004fea000383ffff */
[----:B------:R-:W-:Y:S05]  /*7ed0*/  BRA `(.L_x_21) ;  /* 0xffffff9800347947 */ /* 0x000fea000383ffff */
.L_x_28:
[----:B-1----:R-:W-:-:S07]  /*7ee0*/  MOV R2, UR17 ;  /* 0x0000001100027c02 */ /* 0x002fce0008000f00 */
.L_x_134:
[----:B-1----:R1:W2:Y:S02]  /*7ef0*/  SYNCS.PHASECHK.TRANS64.TRYWAIT P0, [R2+URZ+0x28], R5 ;  /* 0x00002805020075a7 */ /* 0x0022a400080011ff */
[----:B--2---:R-:W-:Y:S05]  /*7f00*/  @!P0 NANOSLEEP.SYNCS 0x989680 ;  /* 0x009896800000895d */ /* 0x004fea0003900000 */
[----:B------:R-:W2:Y:S02]  /*7f10*/  @!P0 SYNCS.PHASECHK.TRANS64 P0, [R2+URZ+0x28], R5 ;  /* 0x00002805020085a7 */ /* 0x000ea400080010ff */
[----:B--2---:R-:W-:Y:S05]  /*7f20*/  @!P0 BRA `(.L_x_134) ;  /* 0xfffffffc00f08947 */ /* 0x004fea000383ffff */
[----:B------:R-:W-:Y:S05]  /*7f30*/  BRA `(.L_x_27) ;  /* 0xffffff9800dc7947 */ /* 0x000fea000383ffff */
.L_x_32:
[----:B-1----:R1:W2:Y:S02]  /*7f40*/  SYNCS.PHASECHK.TRANS64.TRYWAIT P0, [R2+URZ+0xa0], R3 ;  /* 0x0000a003020075a7 */ /* 0x0022a400080011ff */
[----:B--2---:R-:W-:Y:S05]  /*7f50*/  @!P0 NANOSLEEP.SYNCS 0x989680 ;  /* 0x009896800000895d */ /* 0x004fea0003900000 */
[----:B------:R-:W2:Y:S02]  /*7f60*/  @!P0 SYNCS.PHASECHK.TRANS64 P0, [R2+URZ+0xa0], R3 ;  /* 0x0000a003020085a7 */ /* 0x000ea400080010ff */
[----:B--2---:R-:W-:Y:S05]  /*7f70*/  @!P0 BRA `(.L_x_32) ;  /* 0xfffffffc00f08947 */ /* 0x004fea000383ffff */
[----:B------:R-:W-:Y:S05]  /*7f80*/  BRA `(.L_x_135) ;  /* 0xffffff9c006c7947 */ /* 0x000fea000383ffff */
.L_x_36:
[----:B----4-:R-:W-:-:S07]  /*7f90*/  MOV R0, UR5 ;  /* 0x0000000500007c02 */ /* 0x010fce0008000f00 */
.L_x_136:
[----:B-1----:R1:W2:Y:S02]  /*7fa0*/  SYNCS.PHASECHK.TRANS64.TRYWAIT P0, [R0+URZ], R3 ;  /* 0x00000003000075a7 */ /* 0x0022a400080011ff */
[----:B--2---:R-:W-:Y:S05]  /*7fb0*/  @!P0 NANOSLEEP.SYNCS 0x989680 ;  /* 0x009896800000895d */ /* 0x004fea0003900000 */
[----:B------:R-:W2:Y:S02]  /*7fc0*/  @!P0 SYNCS.PHASECHK.TRANS64 P0, [R0+URZ], R3 ;  /* 0x00000003000085a7 */ /* 0x000ea400080010ff */
[----:B--2---:R-:W-:Y:S05]  /*7fd0*/  @!P0 BRA `(.L_x_136) ;  /* 0xfffffffc00f08947 */ /* 0x004fea000383ffff */
[----:B------:R-:W-:Y:S05]  /*7fe0*/  BRA `(.L_x_137) ;  /* 0xffffffa000dc7947 */ /* 0x000fea000383ffff */
.L_x_37:
[----:B----4-:R-:W-:-:S07]  /*7ff0*/  MOV R0, UR5 ;  /* 0x0000000500007c02 */ /* 0x010fce0008000f00 */
.L_x_138:
[----:B-1----:R1:W2:Y:S02]  /*8000*/  SYNCS.PHASECHK.TRANS64.TRYWAIT P0, [R0+URZ], R3 ;  /* 0x00000003000075a7 */ /* 0x0022a400080011ff */
[----:B--2---:R-:W-:Y:S05]  /*8010*/  @!P0 NANOSLEEP.SYNCS 0x989680 ;  /* 0x009896800000895d */ /* 0x004fea0003900000 */
[----:B------:R-:W2:Y:S02]  /*8020*/  @!P0 SYNCS.PHASECHK.TRANS64 P0, [R0+URZ], R3 ;  /* 0x00000003000085a7 */ /* 0x000ea400080010ff */
[----:B--2---:R-:W-:Y:S05]  /*8030*/  @!P0 BRA `(.L_x_138) ;  /* 0xfffffffc00f08947 */ /* 0x004fea000383ffff */
[----:B------:R-:W-:Y:S05]  /*8040*/  BRA `(.L_x_139) ;  /* 0xffffffa000e87947 */ /* 0x000fea000383ffff */
.L_x_38:
[----:B----4-:R-:W-:-:S07]  /*8050*/  MOV R0, UR5 ;  /* 0x0000000500007c02 */ /* 0x010fce0008000f00 */
.L_x_140:
[----:B-1----:R1:W2:Y:S02]  /*8060*/  SYNCS.PHASECHK.TRANS64.TRYWAIT P0, [R0+URZ], R3 ;  /* 0x00000003000075a7 */ /* 0x0022a400080011ff */
[----:B--2---:R-:W-:Y:S05]  /*8070*/  @!P0 NANOSLEEP.SYNCS 0x989680 ;  /* 0x009896800000895d */ /* 0x004fea0003900000 */
[----:B------:R-:W2:Y:S02]  /*8080*/  @!P0 SYNCS.PHASECHK.TRANS64 P0, [R0+URZ], R3 ;  /* 0x00000003000085a7 */ /* 0x000ea400080010ff */
[----:B--2---:R-:W-:Y:S05]  /*8090*/  @!P0 BRA `(.L_x_140) ;  /* 0xfffffffc00f08947 */ /* 0x004fea000383ffff */
[----:B------:R-:W-:Y:S05]  /*80a0*/  BRA `(.L_x_141) ;  /* 0xffffffa000f47947 */ /* 0x000fea000383ffff */
.L_x_39:
[----:B----4-:R-:W-:-:S07]  /*80b0*/  MOV R0, UR5 ;  /* 0x0000000500007c02 */ /* 0x010fce0008000f00 */
.L_x_142:
[----:B-1----:R1:W2:Y:S02]  /*80c0*/  SYNCS.PHASECHK.TRANS64.TRYWAIT P0, [R0+URZ], R3 ;  /* 0x00000003000075a7 */ /* 0x0022a400080011ff */
[----:B--2---:R-:W-:Y:S05]  /*80d0*/  @!P0 NANOSLEEP.SYNCS 0x989680 ;  /* 0x009896800000895d */ /* 0x004fea0003900000 */
[----:B------:R-:W2:Y:S02]  /*80e0*/  @!P0 SYNCS.PHASECHK.TRANS64 P0, [R0+URZ], R3 ;  /* 0x00000003000085a7 */ /* 0x000ea400080010ff */
[----:B--2---:R-:W-:Y:S05]  /*80f0*/  @!P0 BRA `(.L_x_142) ;  /* 0xfffffffc00f08947 */ /* 0x004fea000383ffff */
[----:B------:R-:W-:Y:S05]  /*8100*/  BRA `(.L_x_143) ;  /* 0xffffffa400007947 */ /* 0x000fea000383ffff */
.L_x_42:
[----:B-1----:R1:W2:Y:S02]  /*8110*/  SYNCS.PHASECHK.TRANS64.TRYWAIT P0, [R0+URZ+0x100], R5 ;  /* 0x00010005000075a7 */ /* 0x0022a400080011ff */
[----:B--2---:R-:W-:Y:S05]  /*8120*/  @!P0 NANOSLEEP.SYNCS 0x989680 ;  /* 0x009896800000895d */ /* 0x004fea0003900000 */
[----:B------:R-:W2:Y:S02]  /*8130*/  @!P0 SYNCS.PHASECHK.TRANS64 P0, [R0+URZ+0x100], R5 ;  /* 0x00010005000085a7 */ /* 0x000ea400080010ff */
[----:B--2---:R-:W-:Y:S05]  /*8140*/  @!P0 BRA `(.L_x_42) ;  /* 0xfffffffc00f08947 */ /* 0x004fea000383ffff */
[----:B------:R-:W-:Y:S05]  /*8150*/  BRA `(.L_x_144) ;  /* 0xffffffa4005c7947 */ /* 0x000fea000383ffff */
.L_x_43:
[----:B------:R-:W-:-:S07]  /*8160*/  MOV R0, UR5 ;  /* 0x0000000500007c02 */ /* 0x000fce0008000f00 */
.L_x_145:
[----:B-1----:R1:W2:Y:S02]  /*8170*/  SYNCS.PHASECHK.TRANS64.TRYWAIT P0, [R0+URZ+0xb0], R5 ;  /* 0x0000b005000075a7 */ /* 0x0022a400080011ff */
[----:B--2---:R-:W-:Y:S05]  /*8180*/  @!P0 NANOSLEEP.SYNCS 0x989680 ;  /* 0x009896800000895d */ /* 0x004fea0003900000 */
[----:B------:R-:W2:Y:S02]  /*8190*/  @!P0 SYNCS.PHASECHK.TRANS64 P0, [R0+URZ+0xb0], R5 ;  /* 0x0000b005000085a7 */ /* 0x000ea400080010ff */
[----:B--2---:R-:W-:Y:S05]  /*81a0*/  @!P0 BRA `(.L_x_145) ;  /* 0xfffffffc00f08947 */ /* 0x004fea000383ffff */
[----:B------:R-:W-:Y:S05]  /*81b0*/  BRA `(.L_x_146) ;  /* 0xffffffa4006c7947 */ /* 0x000fea000383ffff */
.L_x_44:
[----:B-1----:R1:W2:Y:S02]  /*81c0*/  SYNCS.PHASECHK.TRANS64.TRYWAIT P1, [R0+URZ+0xa0], R5 ;  /* 0x0000a005000075a7 */ /* 0x0022a400080211ff */
[----:B--2---:R-:W-:Y:S05]  /*81d0*/  @!P1 NANOSLEEP.SYNCS 0x989680 ;  /* 0x009896800000995d */ /* 0x004fea0003900000 */
[----:B------:R-:W2:Y:S02]  /*81e0*/  @!P1 SYNCS.PHASECHK.TRANS64 P1, [R0+URZ+0xa0], R5 ;  /* 0x0000a005000095a7 */ /* 0x000ea400080210ff */
[----:B--2---:R-:W-:Y:S05]  /*81f0*/  @!P1 BRA `(.L_x_44) ;  /* 0xfffffffc00f09947 */ /* 0x004fea000383ffff */
[----:B------:R-:W-:Y:S05]  /*8200*/  BRA `(.L_x_147) ;  /* 0xffffffa4009c7947 */ /* 0x000fea000383ffff */
.L_x_47:
[----:B------:R-:W-:-:S07]  /*8210*/  MOV R0, UR5 ;  /* 0x0000000500007c02 */ /* 0x000fce0008000f00 */
.L_x_148:
[----:B-1----:R1:W2:Y:S02]  /*8220*/  SYNCS.PHASECHK.TRANS64.TRYWAIT P0, [R0+URZ+0xb0], R3 ;  /* 0x0000b003000075a7 */ /* 0x0022a400080011ff */
[----:B--2---:R-:W-:Y:S05]  /*8230*/  @!P0 NANOSLEEP.SYNCS 0x989680 ;  /* 0x009896800000895d */ /* 0x004fea0003900000 */
[----:B------:R-:W2:Y:S02]  /*8240*/  @!P0 SYNCS.PHASECHK.TRANS64 P0, [R0+URZ+0xb0], R3 ;  /* 0x0000b003000085a7 */ /* 0x000ea400080010ff */
[----:B--2---:R-:W-:Y:S05]  /*8250*/  @!P0 BRA `(.L_x_148) ;  /* 0xfffffffc00f08947 */ /* 0x004fea000383ffff */
[----:B------:R-:W-:Y:S05]  /*8260*/  BRA `(.L_x_46) ;  /* 0xffffffa400f07947 */ /* 0x000fea000383ffff */
.L_x_54:
[----:B-1----:R1:W2:Y:S02]  /*8270*/  SYNCS.PHASECHK.TRANS64.TRYWAIT P1, [R0+URZ+0xa0], R5 ;  /* 0x0000a005000075a7 */ /* 0x0022a400080211ff */
[----:B--2---:R-:W-:Y:S05]  /*8280*/  @!P1 NANOSLEEP.SYNCS 0x989680 ;  /* 0x009896800000995d */ /* 0x004fea0003900000 */
[----:B------:R-:W2:Y:S02]  /*8290*/  @!P1 SYNCS.PHASECHK.TRANS64 P1, [R0+URZ+0xa0], R5 ;  /* 0x0000a005000095a7 */ /* 0x000ea400080210ff */
[----:B--2---:R-:W-:Y:S05]  /*82a0*/  @!P1 BRA `(.L_x_54) ;  /* 0xfffffffc00f09947 */ /* 0x004fea000383ffff */
[----:B------:R-:W-:Y:S05]  /*82b0*/  BRA `(.L_x_149) ;  /* 0xffffffac00507947 */ /* 0x000fea000383ffff */
.L_x_55:
[----:B------:R-:W-:-:S07]  /*82c0*/  MOV R3, UR8 ;  /* 0x0000000800037c02 */ /* 0x000fce0008000f00 */
.L_x_150:
[----:B-1----:R1:W2:Y:S02]  /*82d0*/  SYNCS.PHASECHK.TRANS64.TRYWAIT P0, [R3+URZ+0xe0], R0 ;  /* 0x0000e000030075a7 */ /* 0x0022a400080011ff */
[----:B--2---:R-:W-:Y:S05]  /*82e0*/  @!P0 NANOSLEEP.SYNCS 0x989680 ;  /* 0x009896800000895d */ /* 0x004fea0003900000 */
[----:B------:R-:W2:Y:S02]  /*82f0*/  @!P0 SYNCS.PHASECHK.TRANS64 P0, [R3+URZ+0xe0], R0 ;  /* 0x0000e000030085a7 */ /* 0x000ea400080010ff */
[----:B--2---:R-:W-:Y:S05]  /*8300*/  @!P0 BRA `(.L_x_150) ;  /* 0xfffffffc00f08947 */ /* 0x004fea000383ffff */
[----:B------:R-:W-:Y:S05]  /*8310*/  BRA `(.L_x_151) ;  /* 0xffffffac00a07947 */ /* 0x000fea000383ffff */
.L_x_58:
[----:B------:R-:W-:Y:S07]  /*8320*/  MOV R0, UR7 ;  /* 0x0000000700007c02 */ /* 0x000fee0008000f00 */
.L_x_152:
[----:B-1----:R1:W2:Y:S02]  /*8330*/  SYNCS.PHASECHK.TRANS64.TRYWAIT P0, [R0+URZ], R3 ;  /* 0x00000003000075a7 */ /* 0x0022a400080011ff */
[----:B--2---:R-:W-:Y:S05]  /*8340*/  @!P0 NANOSLEEP.SYNCS 0x989680 ;  /* 0x009896800000895d */ /* 0x004fea0003900000 */
[----:B------:R-:W2:Y:S02]  /*8350*/  @!P0 SYNCS.PHASECHK.TRANS64 P0, [R0+URZ], R3 ;  /* 0x00000003000085a7 */ /* 0x000ea400080010ff */
[----:B--2---:R-:W-:Y:S05]  /*8360*/  @!P0 BRA `(.L_x_152) ;  /* 0xfffffffc00f08947 */ /* 0x004fea000383ffff */
[----:B------:R-:W-:Y:S05]  /*8370*/  BRA `(.L_x_57) ;  /* 0xffffffac00bc7947 */ /* 0x000fea000383ffff */
.L_x_61:
[----:B------:R-:W-:-:S07]  /*8380*/  MOV R0, UR5 ;  /* 0x0000000500007c02 */ /* 0x000fce0008000f00 */
.L_x_153:
[----:B--2---:R2:W3:Y:S02]  /*8390*/  SYNCS.PHASECHK.TRANS64.TRYWAIT P0, [R0+URZ], R3 ;  /* 0x00000003000075a7 */ /* 0x0044e400080011ff */
[----:B---3--:R-:W-:Y:S05]  /*83a0*/  @!P0 NANOSLEEP.SYNCS 0x989680 ;  /* 0x009896800000895d */ /* 0x008fea0003900000 */
[----:B------:R-:W3:Y:S02]  /*83b0*/  @!P0 SYNCS.PHASECHK.TRANS64 P0, [R0+URZ], R3 ;  /* 0x00000003000085a7 */ /* 0x000ee400080010ff */
[----:B---3--:R-:W-:Y:S05]  /*83c0*/  @!P0 BRA `(.L_x_153) ;  /* 0xfffffffc00f08947 */ /* 0x008fea000383ffff */
[----:B------:R-:W-:Y:S05]  /*83d0*/  BRA `(.L_x_154) ;  /* 0xffffffb000707947 */ /* 0x000fea000383ffff */
.L_x_62:
[----:B------:R-:W-:-:S07]  /*83e0*/  MOV R0, UR5 ;  /* 0x0000000500007c02 */ /* 0x000fce0008000f00 */
.L_x_155:
[----:B-1----:R1:W2:Y:S02]  /*83f0*/  SYNCS.PHASECHK.TRANS64.TRYWAIT P0, [R0+URZ], R3 ;  /* 0x00000003000075a7 */ /* 0x0022a400080011ff */
[----:B--2---:R-:W-:Y:S05]  /*8400*/  @!P0 NANOSLEEP.SYNCS 0x989680 ;  /* 0x009896800000895d */ /* 0x004fea0003900000 */
[----:B------:R-:W2:Y:S02]  /*8410*/  @!P0 SYNCS.PHASECHK.TRANS64 P0, [R0+URZ], R3 ;  /* 0x00000003000085a7 */ /* 0x000ea400080010ff */
[----:B--2---:R-:W-:Y:S05]  /*8420*/  @!P0 BRA `(.L_x_155) ;  /* 0xfffffffc00f08947 */ /* 0x004fea000383ffff */
[----:B------:R-:W-:Y:S05]  /*8430*/  BRA `(.L_x_156) ;  /* 0xffffffb0007c7947 */ /* 0x000fea000383ffff */
.L_x_63:
[----:B------:R-:W-:-:S07]  /*8440*/  MOV R0, UR5 ;  /* 0x0000000500007c02 */ /* 0x000fce0008000f00 */
.L_x_157:
[----:B-1----:R1:W2:Y:S02]  /*8450*/  SYNCS.PHASECHK.TRANS64.TRYWAIT P0, [R0+URZ], R3 ;  /* 0x00000003000075a7 */ /* 0x0022a400080011ff */
[----:B--2---:R-:W-:Y:S05]  /*8460*/  @!P0 NANOSLEEP.SYNCS 0x989680 ;  /* 0x009896800000895d */ /* 0x004fea0003900000 */
[----:B------:R-:W2:Y:S02]  /*8470*/  @!P0 SYNCS.PHASECHK.TRANS64 P0, [R0+URZ], R3 ;  /* 0x00000003000085a7 */ /* 0x000ea400080010ff */
[----:B--2---:R-:W-:Y:S05]  /*8480*/  @!P0 BRA `(.L_x_157) ;  /* 0xfffffffc00f08947 */ /* 0x004fea000383ffff */
[----:B------:R-:W-:Y:S05]  /*8490*/  BRA `(.L_x_158) ;  /* 0xffffffb000887947 */ /* 0x000fea000383ffff */
.L_x_64:
[----:B------:R-:W-:-:S07]  /*84a0*/  MOV R0, UR7 ;  /* 0x0000000700007c02 */ /* 0x000fce0008000f00 */
.L_x_159:
[----:B-1----:R1:W2:Y:S02]  /*84b0*/  SYNCS.PHASECHK.TRANS64.TRYWAIT P0, [R0+URZ], R3 ;  /* 0x00000003000075a7 */ /* 0x0022a400080011ff */
[----:B--2---:R-:W-:Y:S05]  /*84c0*/  @!P0 NANOSLEEP.SYNCS 0x989680 ;  /* 0x009896800000895d */ /* 0x004fea0003900000 */
[----:B------:R-:W2:Y:S02]  /*84d0*/  @!P0 SYNCS.PHASECHK.TRANS64 P0, [R0+URZ], R3 ;  /* 0x00000003000085a7 */ /* 0x000ea400080010ff */
[----:B--2---:R-:W-:Y:S05]  /*84e0*/  @!P0 BRA `(.L_x_159) ;  /* 0xfffffffc00f08947 */ /* 0x004fea000383ffff */
[----:B------:R-:W-:Y:S05]  /*84f0*/  BRA `(.L_x_160) ;  /* 0xffffffb000947947 */ /* 0x000fea000383ffff */
.L_x_69:
[----:B--2---:R2:W3:Y:S02]  /*8500*/  SYNCS.PHASECHK.TRANS64.TRYWAIT P0, [R0+URZ+0xa0], R3 ;  /* 0x0000a003000075a7 */ /* 0x0044e400080011ff */
[----:B---3--:R-:W-:Y:S05]  /*8510*/  @!P0 NANOSLEEP.SYNCS 0x989680 ;  /* 0x009896800000895d */ /* 0x008fea0003900000 */
[----:B------:R-:W3:Y:S02]  /*8520*/  @!P0 SYNCS.PHASECHK.TRANS64 P0, [R0+URZ+0xa0], R3 ;  /* 0x0000a003000085a7 */ /* 0x000ee400080010ff */
[----:B---3--:R-:W-:Y:S05]  /*8530*/  @!P0 BRA `(.L_x_69) ;  /* 0xfffffffc00f08947 */ /* 0x008fea000383ffff */
[----:B------:R-:W-:Y:S05]  /*8540*/  BRA `(.L_x_161) ;  /* 0xffffffb400a07947 */ /* 0x000fea000383ffff */
.L_x_72:
[----:B------:R-:W-:Y:S07]  /*8550*/  MOV R0, UR7 ;  /* 0x0000000700007c02 */ /* 0x000fee0008000f00 */
.L_x_162:
[----:B--2---:R2:W3:Y:S02]  /*8560*/  SYNCS.PHASECHK.TRANS64.TRYWAIT P0, [R0+URZ+0x98], R3 ;  /* 0x00009803000075a7 */ /* 0x0044e400080011ff */
[----:B---3--:R-:W-:Y:S05]  /*8570*/  @!P0 NANOSLEEP.SYNCS 0x989680 ;  /* 0x009896800000895d */ /* 0x008fea0003900000 */
[----:B------:R-:W3:Y:S02]  /*8580*/  @!P0 SYNCS.PHASECHK.TRANS64 P0, [R0+URZ+0x98], R3 ;  /* 0x00009803000085a7 */ /* 0x000ee400080010ff */
[----:B---3--:R-:W-:Y:S05]  /*8590*/  @!P0 BRA `(.L_x_162) ;  /* 0xfffffffc00f08947 */ /* 0x008fea000383ffff */
[----:B------:R-:W-:Y:S05]  /*85a0*/  BRA `(.L_x_71) ;  /* 0xffffffb800807947 */ /* 0x000fea000383ffff */
.L_x_75:
[----:B------:R-:W-:Y:S07]  /*85b0*/  MOV R3, UR7 ;  /* 0x0000000700037c02 */ /* 0x000fee0008000f00 */
.L_x_163:
[----:B-1----:R1:W2:Y:S02]  /*85c0*/  SYNCS.PHASECHK.TRANS64.TRYWAIT P0, [R3+URZ+0x70], R12 ;  /* 0x0000700c030075a7 */ /* 0x0022a400080011ff */
[----:B--2---:R-:W-:Y:S05]  /*85d0*/  @!P0 NANOSLEEP.SYNCS 0x989680 ;  /* 0x009896800000895d */ /* 0x004fea0003900000 */
[----:B------:R-:W2:Y:S02]  /*85e0*/  @!P0 SYNCS.PHASECHK.TRANS64 P0, [R3+URZ+0x70], R12 ;  /* 0x0000700c030085a7 */ /* 0x000ea400080010ff */
[----:B--2---:R-:W-:Y:S05]  /*85f0*/  @!P0 BRA `(.L_x_163) ;  /* 0xfffffffc00f08947 */ /* 0x004fea000383ffff */
[----:B------:R-:W-:Y:S05]  /*8600*/  BRA `(.L_x_164) ;  /* 0xffffffb800f87947 */ /* 0x000fea000383ffff */
.L_x_76:
[----:B-1----:R-:W-:Y:S07]  /*8610*/  MOV R3, UR7 ;  /* 0x0000000700037c02 */ /* 0x002fee0008000f00 */
.L_x_165:
[----:B-1----:R1:W2:Y:S02]  /*8620*/  SYNCS.PHASECHK.TRANS64.TRYWAIT P0, [R3+URZ+0x78], R12 ;  /* 0x0000780c030075a7 */ /* 0x0022a400080011ff */
[----:B--2---:R-:W-:Y:S05]  /*8630*/  @!P0 NANOSLEEP.SYNCS 0x989680 ;  /* 0x009896800000895d */ /* 0x004fea0003900000 */
[----:B------:R-:W2:Y:S02]  /*8640*/  @!P0 SYNCS.PHASECHK.TRANS64 P0, [R3+URZ+0x78], R12 ;  /* 0x0000780c030085a7 */ /* 0x000ea400080010ff */
[----:B--2---:R-:W-:Y:S05]  /*8650*/  @!P0 BRA `(.L_x_165) ;  /* 0xfffffffc00f08947 */ /* 0x004fea000383ffff */
[----:B------:R-:W-:Y:S05]  /*8660*/  BRA `(.L_x_166) ;  /* 0xffffffbc00347947 */ /* 0x000fea000383ffff */
.L_x_77:
[----:B-1----:R-:W-:Y:S07]  /*8670*/  MOV R3, UR7 ;  /* 0x0000000700037c02 */ /* 0x002fee0008000f00 */
.L_x_167:
[----:B-1----:R1:W2:Y:S02]  /*8680*/  SYNCS.PHASECHK.TRANS64.TRYWAIT P0, [R3+URZ+0x80], R12 ;  /* 0x0000800c030075a7 */ /* 0x0022a400080011ff */
[----:B--2---:R-:W-:Y:S05]  /*8690*/  @!P0 NANOSLEEP.SYNCS 0x989680 ;  /* 0x009896800000895d */ /* 0x004fea0003900000 */
[----:B------:R-:W2:Y:S02]  /*86a0*/  @!P0 SYNCS.PHASECHK.TRANS64 P0, [R3+URZ+0x80], R12 ;  /* 0x0000800c030085a7 */ /* 0x000ea400080010ff */
[----:B--2---:R-:W-:Y:S05]  /*86b0*/  @!P0 BRA `(.L_x_167) ;  /* 0xfffffffc00f08947 */ /* 0x004fea000383ffff */
[----:B------:R-:W-:Y:S05]  /*86c0*/  BRA `(.L_x_168) ;  /* 0xffffffbc007c7947 */ /* 0x000fea000383ffff */
.L_x_78:
[----:B------:R-:W-:Y:S07]  /*86d0*/  MOV R3, UR7 ;  /* 0x0000000700037c02 */ /* 0x000fee0008000f00 */
.L_x_169:
[----:B-1----:R1:W2:Y:S02]  /*86e0*/  SYNCS.PHASECHK.TRANS64.TRYWAIT P0, [R3+URZ+0x88], R12 ;  /* 0x0000880c030075a7 */ /* 0x0022a400080011ff */
[----:B--2---:R-:W-:Y:S05]  /*86f0*/  @!P0 NANOSLEEP.SYNCS 0x989680 ;  /* 0x009896800000895d */ /* 0x004fea0003900000 */
[----:B------:R-:W2:Y:S02]  /*8700*/  @!P0 SYNCS.PHASECHK.TRANS64 P0, [R3+URZ+0x88], R12 ;  /* 0x0000880c030085a7 */ /* 0x000ea400080010ff */
[----:B--2---:R-:W-:Y:S05]  /*8710*/  @!P0 BRA `(.L_x_169) ;  /* 0xfffffffc00f08947 */ /* 0x004fea000383ffff */
[----:B------:R-:W-:Y:S05]  /*8720*/  BRA `(.L_x_170) ;  /* 0xffffffc000047947 */ /* 0x000fea000383ffff */
.L_x_80:
[----:B------:R-:W-:-:S07]  /*8730*/  MOV R0, UR7 ;  /* 0x0000000700007c02 */ /* 0x000fce0008000f00 */
.L_x_171:
[----:B-1----:R1:W3:Y:S02]  /*8740*/  SYNCS.PHASECHK.TRANS64.TRYWAIT P0, [R0+URZ+0x70], R3 ;  /* 0x00007003000075a7 */ /* 0x0022e400080011ff */
[----:B---3--:R-:W-:Y:S05]  /*8750*/  @!P0 NANOSLEEP.SYNCS 0x989680 ;  /* 0x009896800000895d */ /* 0x008fea0003900000 */
[----:B------:R-:W3:Y:S02]  /*8760*/  @!P0 SYNCS.PHASECHK.TRANS64 P0, [R0+URZ+0x70], R3 ;  /* 0x00007003000085a7 */ /* 0x000ee400080010ff */
[----:B---3--:R-:W-:Y:S05]  /*8770*/  @!P0 BRA `(.L_x_171) ;  /* 0xfffffffc00f08947 */ /* 0x008fea000383ffff */
[----:B------:R-:W-:Y:S05]  /*8780*/  BRA `(.L_x_172) ;  /* 0xffffffc000747947 */ /* 0x000fea000383ffff */
.L_x_81:
[----:B-1----:R-:W-:-:S07]  /*8790*/  MOV R0, UR7 ;  /* 0x0000000700007c02 */ /* 0x002fce0008000f00 */
.L_x_173:
[----:B-1----:R1:W3:Y:S02]  /*87a0*/  SYNCS.PHASECHK.TRANS64.TRYWAIT P0, [R0+URZ+0x78], R3 ;  /* 0x00007803000075a7 */ /* 0x0022e400080011ff */
[----:B---3--:R-:W-:Y:S05]  /*87b0*/  @!P0 NANOSLEEP.SYNCS 0x989680 ;  /* 0x009896800000895d */ /* 0x008fea0003900000 */
[----:B------:R-:W3:Y:S02]  /*87c0*/  @!P0 SYNCS.PHASECHK.TRANS64 P0, [R0+URZ+0x78], R3 ;  /* 0x00007803000085a7 */ /* 0x000ee400080010ff */
[----:B---3--:R-:W-:Y:S05]  /*87d0*/  @!P0 BRA `(.L_x_173) ;  /* 0xfffffffc00f08947 */ /* 0x008fea000383ffff */
[----:B------:R-:W-:Y:S05]  /*87e0*/  BRA `(.L_x_174) ;  /* 0xffffffc000647947 */ /* 0x000fea000383ffff */
.L_x_82:
[----:B-1----:R-:W-:-:S07]  /*87f0*/  MOV R0, UR7 ;  /* 0x0000000700007c02 */ /* 0x002fce0008000f00 */
.L_x_175:
[----:B-1----:R1:W3:Y:S02]  /*8800*/  SYNCS.PHASECHK.TRANS64.TRYWAIT P0, [R0+URZ+0x80], R3 ;  /* 0x00008003000075a7 */ /* 0x0022e400080011ff */
[----:B---3--:R-:W-:Y:S05]  /*8810*/  @!P0 NANOSLEEP.SYNCS 0x989680 ;  /* 0x009896800000895d */ /* 0x008fea0003900000 */
[----:B------:R-:W3:Y:S02]  /*8820*/  @!P0 SYNCS.PHASECHK.TRANS64 P0, [R0+URZ+0x80], R3 ;  /* 0x00008003000085a7 */ /* 0x000ee400080010ff */
[----:B---3--:R-:W-:Y:S05]  /*8830*/  @!P0 BRA `(.L_x_175) ;  /* 0xfffffffc00f08947 */ /* 0x008fea000383ffff */
[----:B------:R-:W-:Y:S05]  /*8840*/  BRA `(.L_x_176) ;  /* 0xffffffc000547947 */ /* 0x000fea000383ffff */
.L_x_84:
[----:B--2---:R2:W4:Y:S02]  /*8850*/  SYNCS.PHASECHK.TRANS64.TRYWAIT P0, [R0+URZ+0xa0], R3 ;  /* 0x0000a003000075a7 */ /* 0x00452400080011ff */
[----:B----4-:R-:W-:Y:S05]  /*8860*/  @!P0 NANOSLEEP.SYNCS 0x989680 ;  /* 0x009896800000895d */ /* 0x010fea0003900000 */
[----:B------:R-:W4:Y:S02]  /*8870*/  @!P0 SYNCS.PHASECHK.TRANS64 P0, [R0+URZ+0xa0], R3 ;  /* 0x0000a003000085a7 */ /* 0x000f2400080010ff */
[----:B----4-:R-:W-:Y:S05]  /*8880*/  @!P0 BRA `(.L_x_84) ;  /* 0xfffffffc00f08947 */ /* 0x010fea000383ffff */
[----:B------:R-:W-:Y:S05]  /*8890*/  BRA `(.L_x_177) ;  /* 0xffffffc400287947 */ /* 0x000fea000383ffff */
.L_x_95:
[----:B-1----:R-:W-:Y:S04]  /*88a0*/  MOV R2, UR48 ;  /* 0x0000003000027c02 */ /* 0x002fe80008000f00 */
[----:B------:R1:W3:Y:S03]  /*88b0*/  SYNCS.PHASECHK.TRANS64.TRYWAIT P1, [R2+URZ+0x50], R3 ;  /* 0x00005003020075a7 */ /* 0x0002e600080211ff */
[----:B---3--:R-:W-:Y:S05]  /*88c0*/  @!P1 NANOSLEEP.SYNCS 0x989680 ;  /* 0x009896800000995d */ /* 0x008fea0003900000 */
[----:B------:R-:W3:Y:S02]  /*88d0*/  @!P1 SYNCS.PHASECHK.TRANS64 P1, [R2+URZ+0x50], R3 ;  /* 0x00005003020095a7 */ /* 0x000ee400080210ff */
[----:B---3--:R-:W-:Y:S05]  /*88e0*/  @!P1 BRA `(.L_x_95) ;  /* 0xfffffffc00ec9947 */ /* 0x008fea000383ffff */
[----:B------:R-:W-:Y:S05]  /*88f0*/  BRA `(.L_x_94) ;  /* 0xffffffd000347947 */ /* 0x000fea000383ffff */
.L_x_97:
[----:B-1----:R1:W4:Y:S02]  /*8900*/  SYNCS.PHASECHK.TRANS64.TRYWAIT P0, [R79+URZ+0xc0], R0 ;  /* 0x0000c0004f0075a7 */ /* 0x00232400080011ff */
[----:B----4-:R-:W-:Y:S05]  /*8910*/  @!P0 NANOSLEEP.SYNCS 0x989680 ;  /* 0x009896800000895d */ /* 0x010fea0003900000 */
[----:B------:R-:W4:Y:S02]  /*8920*/  @!P0 SYNCS.PHASECHK.TRANS64 P0, [R79+URZ+0xc0], R0 ;  /* 0x0000c0004f0085a7 */ /* 0x000f2400080010ff */
[----:B----4-:R-:W-:Y:S05]  /*8930*/  @!P0 BRA `(.L_x_97) ;  /* 0xfffffffc00f08947 */ /* 0x010fea000383ffff */
[----:B------:R-:W-:Y:S05]  /*8940*/  BRA `(.L_x_96) ;  /* 0xffffffd000587947 */ /* 0x000fea000383ffff */
.L_x_106:
[----:B--2---:R2:W4:Y:S02]  /*8950*/  SYNCS.PHASECHK.TRANS64.TRYWAIT P0, [R3+URZ+0x50], R0 ;  /* 0x00005000030075a7 */ /* 0x00452400080011ff */
[----:B----4-:R-:W-:Y:S05]  /*8960*/  @!P0 NANOSLEEP.SYNCS 0x989680 ;  /* 0x009896800000895d */ /* 0x010fea0003900000 */
[----:B------:R-:W4:Y:S02]  /*8970*/  @!P0 SYNCS.PHASECHK.TRANS64 P0, [R3+URZ+0x50], R0 ;  /* 0x00005000030085a7 */ /* 0x000f2400080010ff */
[----:B----4-:R-:W-:Y:S05]  /*8980*/  @!P0 BRA `(.L_x_106) ;  /* 0xfffffffc00f08947 */ /* 0x010fea000383ffff */
[----:B------:R-:W-:Y:S05]  /*8990*/  BRA `(.L_x_105) ;  /* 0xffffffd800447947 */ /* 0x000fea000383ffff */
.L_x_114:
[----:B--2---:R2:W4:Y:S02]  /*89a0*/  SYNCS.PHASECHK.TRANS64.TRYWAIT P0, [R83+URZ+0x50], R4 ;  /* 0x00005004530075a7 */ /* 0x00452400080011ff */
[----:B----4-:R-:W-:Y:S05]  /*89b0*/  @!P0 NANOSLEEP.SYNCS 0x989680 ;  /* 0x009896800000895d */ /* 0x010fea0003900000 */
[----:B------:R-:W4:Y:S02]  /*89c0*/  @!P0 SYNCS.PHASECHK.TRANS64 P0, [R83+URZ+0x50], R4 ;  /* 0x00005004530085a7 */ /* 0x000f2400080010ff */
[----:B----4-:R-:W-:Y:S05]  /*89d0*/  @!P0 BRA `(.L_x_114) ;  /* 0xfffffffc00f08947 */ /* 0x010fea000383ffff */
[----:B------:R-:W-:Y:S05]  /*89e0*/  BRA `(.L_x_113) ;  /* 0xffffffe000507947 */ /* 0x000fea000383ffff */
.L_x_122:
[----:B--2---:R2:W4:Y:S02]  /*89f0*/  SYNCS.PHASECHK.TRANS64.TRYWAIT P0, [R88+URZ+0x50], R3 ;  /* 0x00005003580075a7 */ /* 0x00452400080011ff */
[----:B----4-:R-:W-:Y:S05]  /*8a00*/  @!P0 NANOSLEEP.SYNCS 0x989680 ;  /* 0x009896800000895d */ /* 0x010fea0003900000 */
[----:B------:R-:W4:Y:S02]  /*8a10*/  @!P0 SYNCS.PHASECHK.TRANS64 P0, [R88+URZ+0x50], R3 ;  /* 0x00005003580085a7 */ /* 0x000f2400080010ff */
[----:B----4-:R-:W-:Y:S05]  /*8a20*/  @!P0 BRA `(.L_x_122) ;  /* 0xfffffffc00f08947 */ /* 0x010fea000383ffff */
[----:B------:R-:W-:Y:S05]  /*8a30*/  BRA `(.L_x_121) ;  /* 0xffffffe8005c7947 */ /* 0x000fea000383ffff */
        .weak           $__internal_0_$__cuda_sm10x_tcgen05_guardrail_trap_col_being_dealloced_not_returned_by_alloc
        .type           $__internal_0_$__cuda_sm10x_tcgen05_guardrail_trap_col_being_dealloced_not_returned_by_alloc,@function
        .size           $__internal_0_$__cuda_sm10x_tcgen05_guardrail_trap_col_being_dealloced_not_returned_by_alloc,($__internal_1_$__cuda_sm10x_tcgen05_guardrail_trap_phase_invalid_during_alloc - $__internal_0_$__cuda_sm10x_tcgen05_guardrail_trap_col_being_dealloced_not_returned_by_alloc)
$__internal_0_$__cuda_sm10x_tcgen05_guardrail_trap_col_being_dealloced_not_returned_by_alloc:
[----:B------:R-:W-:Y:S05]  /*8a40*/  BPT.TRAP 0x1 ;  /* 0x000000040000795c */ /* 0x000fea0000300000 */
[----:B------:R-:W-:-:S04]  /*8a50*/  HFMA2 R3, -RZ, RZ, 0, 0 ;  /* 0x00000000ff037431 */ /* 0x000fc800000001ff */
[----:B------:R-:W-:Y:S05]  /*8a60*/  RET.REL.NODEC R2 `(_ZN7cutlass13device_kernelINS_4gemm6kernel13GemmUniversalIN4cute5tupleIJiiiiEEENS1_10collective13CollectiveMmaINS1_35MainloopSm100TmaUmmaWarpSpecializedILi5ELi2ELi4ENS5_IJNS4_1CILi1EEESB_SB_EEEEENS5_IJNSA_ILi64EEENSA_ILi128EEENSA_ILi32EEEEEENS_10bfloat16_tENS5_IJlSB_lEEESI_SJ_NS4_8TiledMMAINS4_8MMA_AtomIJNS4_20SM100_MMA_F16BF16_SSISI_SI_fLi64ELi128ELNS4_4UMMA5MajorE0ELSO_0ELNSN_7ScaleInE0ELSP_0EEEEEENS4_6LayoutISC_NS5_IJNSA_ILi0EEEST_ST_EEEEENS5_IJNS4_10UnderscoreESW_SW_EEEEENS4_13SM90_TMA_LOADENS4_14ComposedLayoutINS4_7SwizzleILi2ELi4ELi3EEENS4_18smem_ptr_flag_bitsILi16EEENSS_INS5_IJNSA_ILi8EEESG_EEENS5_IJSG_SB_EEEEEEEvNS4_8identityESZ_S19_vS1A_EENS_8epilogue10collective18CollectiveEpilogueINS1C_23Sm100TmaWarpSpecializedILi4ELi2ELi16ELb1ELb0EEEJSH_NS5_IJNSS_ISE_SB_EENSS_ISG_SB_EEEEESI_SJ_SI_SJ_NS1C_6fusion15FusionCallbacksIS1G_NS1K_17LinearCombinationISI_fSI_fLNS_15FloatRoundStyleE2EEESH_S1J_JEEENS4_5SM1004TMEM4LOAD26SM100_TMEM_LOAD_16dp256b4xESZ_S19_NS4_17SM75_U32x4_LDSM_NENS4_14SM90_TMA_STOREES19_NS4_17SM90_U32x4_STSM_NENS4_39AutoVectorizingCopyWithAssumedAlignmentILi128EEEEEEvvEEEEvNT_6ParamsE) ;  /* 0xffffff7402647950 */ /* 0x000fea0003c3ffff */
        .weak           $__internal_1_$__cuda_sm10x_tcgen05_guardrail_trap_phase_invalid_during_alloc
        .type           $__internal_1_$__cuda_sm10x_tcgen05_guardrail_trap_phase_invalid_during_alloc,@function
        .size           $__internal_1_$__cuda_sm10x_tcgen05_guardrail_trap_phase_invalid_during_alloc,($__internal_2_$__cuda_sm10x_tcgen05_guardrail_trap_unallocated_columns_being_dealloced - $__internal_1_$__cuda_sm10x_tcgen05_guardrail_trap_phase_invalid_during_alloc)
$__internal_1_$__cuda_sm10x_tcgen05_guardrail_trap_phase_invalid_during_alloc:
[----:B------:R-:W-:Y:S05]  /*8a70*/  BPT.TRAP 0x1 ;  /* 0x000000040000795c */ /* 0x000fea0000300000 */
[----:B------:R-:W-:-:S04]  /*8a80*/  MOV R3, 0x0 ;  /* 0x0000000000037802 */ /* 0x000fc80000000f00 */
[----:B------:R-:W-:Y:S05]  /*8a90*/  RET.REL.NODEC R2 `(_ZN7cutlass13device_kernelINS_4gemm6kernel13GemmUniversalIN4cute5tupleIJiiiiEEENS1_10collective13CollectiveMmaINS1_35MainloopSm100TmaUmmaWarpSpecializedILi5ELi2ELi4ENS5_IJNS4_1CILi1EEESB_SB_EEEEENS5_IJNSA_ILi64EEENSA_ILi128EEENSA_ILi32EEEEEENS_10bfloat16_tENS5_IJlSB_lEEESI_SJ_NS4_8TiledMMAINS4_8MMA_AtomIJNS4_20SM100_MMA_F16BF16_SSISI_SI_fLi64ELi128ELNS4_4UMMA5MajorE0ELSO_0ELNSN_7ScaleInE0ELSP_0EEEEEENS4_6LayoutISC_NS5_IJNSA_ILi0EEEST_ST_EEEEENS5_IJNS4_10UnderscoreESW_SW_EEEEENS4_13SM90_TMA_LOADENS4_14ComposedLayoutINS4_7SwizzleILi2ELi4ELi3EEENS4_18smem_ptr_flag_bitsILi16EEENSS_INS5_IJNSA_ILi8EEESG_EEENS5_IJSG_SB_EEEEEEEvNS4_8identityESZ_S19_vS1A_EENS_8epilogue10collective18CollectiveEpilogueINS1C_23Sm100TmaWarpSpecializedILi4ELi2ELi16ELb1ELb0EEEJSH_NS5_IJNSS_ISE_SB_EENSS_ISG_SB_EEEEESI_SJ_SI_SJ_NS1C_6fusion15FusionCallbacksIS1G_NS1K_17LinearCombinationISI_fSI_fLNS_15FloatRoundStyleE2EEESH_S1J_JEEENS4_5SM1004TMEM4LOAD26SM100_TMEM_LOAD_16dp256b4xESZ_S19_NS4_17SM75_U32x4_LDSM_NENS4_14SM90_TMA_STOREES19_NS4_17SM90_U32x4_STSM_NENS4_39AutoVectorizingCopyWithAssumedAlignmentILi128EEEEEEvvEEEEvNT_6ParamsE) ;  /* 0xffffff7402587950 */ /* 0x000fea0003c3ffff */
        .weak           $__internal_2_$__cuda_sm10x_tcgen05_guardrail_trap_unallocated_columns_being_dealloced
        .type           $__internal_2_$__cuda_sm10x_tcgen05_guardrail_trap_unallocated_columns_being_dealloced,@function
        .size           $__internal_2_$__cuda_sm10x_tcgen05_guardrail_trap_unallocated_columns_being_dealloced,(.L_x_179 - $__internal_2_$__cuda_sm10x_tcgen05_guardrail_trap_unallocated_columns_being_dealloced)
$__internal_2_$__cuda_sm10x_tcgen05_guardrail_trap_unallocated_columns_being_dealloced:
[----:B------:R-:W-:Y:S05]  /*8aa0*/  BPT.TRAP 0x1 ;  /* 0x000000040000795c */ /* 0x000fea0000300000 */
[----:B------:R-:W-:-:S04]  /*8ab0*/  HFMA2 R3, -RZ, RZ, 0, 0 ;  /* 0x00000000ff037431 */ /* 0x000fc800000001ff */
[----:B------:R-:W-:Y:S05]  /*8ac0*/  RET.REL.NODEC R2 `(_ZN7cutlass13device_kernelINS_4gemm6kernel13GemmUniversalIN4cute5tupleIJiiiiEEENS1_10collective13CollectiveMmaINS1_35MainloopSm100TmaUmmaWarpSpecializedILi5ELi2ELi4ENS5_IJNS4_1CILi1EEESB_SB_EEEEENS5_IJNSA_ILi64EEENSA_ILi128EEENSA_ILi32EEEEEENS_10bfloat16_tENS5_IJlSB_lEEESI_SJ_NS4_8TiledMMAINS4_8MMA_AtomIJNS4_20SM100_MMA_F16BF16_SSISI_SI_fLi64ELi128ELNS4_4UMMA5MajorE0ELSO_0ELNSN_7ScaleInE0ELSP_0EEEEEENS4_6LayoutISC_NS5_IJNSA_ILi0EEEST_ST_EEEEENS5_IJNS4_10UnderscoreESW_SW_EEEEENS4_13SM90_TMA_LOADENS4_14ComposedLayoutINS4_7SwizzleILi2ELi4ELi3EEENS4_18smem_ptr_flag_bitsILi16EEENSS_INS5_IJNSA_ILi8EEESG_EEENS5_IJSG_SB_EEEEEEEvNS4_8identityESZ_S19_vS1A_EENS_8epilogue10collective18CollectiveEpilogueINS1C_23Sm100TmaWarpSpecializedILi4ELi2ELi16ELb1ELb0EEEJSH_NS5_IJNSS_ISE_SB_EENSS_ISG_SB_EEEEESI_SJ_SI_SJ_NS1C_6fusion15FusionCallbacksIS1G_NS1K_17LinearCombinationISI_fSI_fLNS_15FloatRoundStyleE2EEESH_S1J_JEEENS4_5SM1004TMEM4LOAD26SM100_TMEM_LOAD_16dp256b4xESZ_S19_NS4_17SM75_U32x4_LDSM_NENS4_14SM90_TMA_STOREES19_NS4_17SM90_U32x4_STSM_NENS4_39AutoVectorizingCopyWithAssumedAlignmentILi128EEEEEEvvEEEEvNT_6ParamsE) ;  /* 0xffffff74024c7950 */ /* 0x000fea0003c3ffff */
.L_x_178:
[----:B------:R-:W-:-:S00]  /*8ad0*/  BRA `(.L_x_178) ;  /* 0xfffffffc00fc7947 */ /* 0x000fc0000383ffff */
[----:B------:R-:W-:-:S00]  /*8ae0*/  NOP ;  /* 0x0000000000007918 */ /* 0x000fc00000000000 */
        /* <DEDUP_REMOVED lines=9> */
.L_x_179:


//--------------------- .nv.global.init           --------------------------
	.section	.nv.global.init,"aw",@progbits
.nv.global.init:
	.type		$str$27,@object
	.size		$str$27,($str$28 - $str$27)
$str$27:
        /*0000*/ 	.byte	0x28, 0x61, 0x64, 0x64, 0x72, 0x65, 0x73, 0x73, 0x20, 0x26, 0x20, 0x6d, 0x61, 0x73, 0x6b, 0x29
        /*0010*/ 	.byte	0x20, 0x3d, 0x3d, 0x20, 0x30, 0x00
	.type		$str$28,@object
	.size		$str$28,($str$26 - $str$28)
$str$28:
        /*0016*/ 	.byte	0x2f, 0x74, 0x6d, 0x70, 0x2f, 0x63, 0x75, 0x74, 0x6c, 0x61, 0x73, 0x73, 0x5f, 0x73, 0x77, 0x65
        /*0026*/ 	.byte	0x65, 0x70, 0x5f, 0x73, 0x72, 0x63, 0x2f, 0x69, 0x6e, 0x63, 0x6c, 0x75, 0x64, 0x65, 0x2f, 0x63
        /*0036*/ 	.byte	0x75, 0x74, 0x65, 0x2f, 0x70, 0x6f, 0x69, 0x6e, 0x74, 0x65, 0x72, 0x5f, 0x66, 0x6c, 0x61, 0x67
        /*0046*/ 	.byte	0x67, 0x65, 0x64, 0x2e, 0x68, 0x70, 0x70, 0x00
	.type		$str$26,@object
	.size		$str$26,($str$25 - $str$26)
$str$26:
        /*004e*/ 	.byte	0x2f, 0x74, 0x6d, 0x70, 0x2f, 0x63, 0x75, 0x74, 0x6c, 0x61, 0x73, 0x73, 0x5f, 0x73, 0x77, 0x65
        /*005e*/ 	.byte	0x65, 0x70, 0x5f, 0x73, 0x72, 0x63, 0x2f, 0x69, 0x6e, 0x63, 0x6c, 0x75, 0x64, 0x65, 0x2f, 0x63
        /*006e*/ 	.byte	0x75, 0x74, 0x65, 0x2f, 0x61, 0x74, 0x6f, 0x6d, 0x2f, 0x63, 0x6f, 0x70, 0x79, 0x5f, 0x74, 0x72
        /*007e*/ 	.byte	0x61, 0x69, 0x74, 0x73, 0x5f, 0x73, 0x6d, 0x31, 0x30, 0x30, 0x2e, 0x68, 0x70, 0x70, 0x00
	.type		$str$25,@object
	.size		$str$25,(__unnamed_1 - $str$25)
$str$25:
        /*008d*/ 	.byte	0x28, 0x28, 0x75, 0x69, 0x6e, 0x74, 0x33, 0x32, 0x5f, 0x74, 0x28, 0x74, 0x68, 0x72, 0x65, 0x61
        /*009d*/ 	.byte	0x64, 0x49, 0x64, 0x78, 0x2e, 0x78, 0x29, 0x20, 0x2f, 0x20, 0x33, 0x32, 0x29, 0x20, 0x25, 0x20
        /*00ad*/ 	.byte	0x34, 0x29, 0x20, 0x3d, 0x3d, 0x20, 0x28, 0x28, 0x28, 0x74, 0x6d, 0x65, 0x6d, 0x5f, 0x61, 0x64
        /*00bd*/ 	.byte	0x64, 0x72, 0x20, 0x3e, 0x3e, 0x20, 0x31, 0x36, 0x29, 0x20, 0x2f, 0x20, 0x33, 0x32, 0x29, 0x20
        /*00cd*/ 	.byte	0x25, 0x20, 0x34, 0x29, 0x00
	.type		__unnamed_1,@object
	.size		__unnamed_1,(__unnamed_2 - __unnamed_1)
__unnamed_1:
        /*00d2*/ 	.byte	0x61, 0x75, 0x74, 0x6f, 0x20, 0x63, 0x75, 0x74, 0x65, 0x3a, 0x3a, 0x61, 0x73, 0x5f, 0x70, 0x6f
        /* <DEDUP_REMOVED lines=24> */
        /*0262*/ 	.byte	0x30, 0x34, 0x38, 0x3e, 0x3e, 0x3e, 0x3e, 0x5d, 0x00
	.type		__unnamed_2,@object
	.size		__unnamed_2,(.L_2 - __unnamed_2)
__unnamed_2:
        /* <DEDUP_REMOVED lines=45> */
        /*053b*/ 	.byte	0x3e, 0x3e, 0x3e, 0x5d, 0x00
.L_2:


//--------------------- .nv.shared._ZN7cutlass13device_kernelINS_4gemm6kernel13GemmUniversalIN4cute5tupleIJiiiiEEENS1_10collective13CollectiveMmaINS1_35MainloopSm100TmaUmmaWarpSpecializedILi5ELi2ELi4ENS5_IJNS4_1CILi1EEESB_SB_EEEEENS5_IJNSA_ILi64EEENSA_ILi128EEENSA_ILi32EEEEEENS_10bfloat16_tENS5_IJlSB_lEEESI_SJ_NS4_8TiledMMAINS4_8MMA_AtomIJNS4_20SM100_MMA_F16BF16_SSISI_SI_fLi64ELi128ELNS4_4UMMA5MajorE0ELSO_0ELNSN_7ScaleInE0ELSP_0EEEEEENS4_6LayoutISC_NS5_IJNSA_ILi0EEEST_ST_EEEEENS5_IJNS4_10UnderscoreESW_SW_EEEEENS4_13SM90_TMA_LOADENS4_14ComposedLayoutINS4_7SwizzleILi2ELi4ELi3EEENS4_18smem_ptr_flag_bitsILi16EEENSS_INS5_IJNSA_ILi8EEESG_EEENS5_IJSG_SB_EEEEEEEvNS4_8identityESZ_S19_vS1A_EENS_8epilogue10collective18CollectiveEpilogueINS1C_23Sm100TmaWarpSpecializedILi4ELi2ELi16ELb1ELb0EEEJSH_NS5_IJNSS_ISE_SB_EENSS_ISG_SB_EEEEESI_SJ_SI_SJ_NS1C_6fusion15FusionCallbacksIS1G_NS1K_17LinearCombinationISI_fSI_fLNS_15FloatRoundStyleE2EEESH_S1J_JEEENS4_5SM1004TMEM4LOAD26SM100_TMEM_LOAD_16dp256b4xESZ_S19_NS4_17SM75_U32x4_LDSM_NENS4_14SM90_TMA_STOREES19_NS4_17SM90_U32x4_STSM_NENS4_39AutoVectorizingCopyWithAssumedAlignmentILi128EEEEEEvvEEEEvNT_6ParamsE --------------------------
	.section	.nv.shared._ZN7cutlass13device_kernelINS_4gemm6kernel13GemmUniversalIN4cute5tupleIJiiiiEEENS1_10collective13CollectiveMmaINS1_35MainloopSm100TmaUmmaWarpSpecializedILi5ELi2ELi4ENS5_IJNS4_1CILi1EEESB_SB_EEEEENS5_IJNSA_ILi64EEENSA_ILi128EEENSA_ILi32EEEEEENS_10bfloat16_tENS5_IJlSB_lEEESI_SJ_NS4_8TiledMMAINS4_8MMA_AtomIJNS4_20SM100_MMA_F16BF16_SSISI_SI_fLi64ELi128ELNS4_4UMMA5MajorE0ELSO_0ELNSN_7ScaleInE0ELSP_0EEEEEENS4_6LayoutISC_NS5_IJNSA_ILi0EEEST_ST_EEEEENS5_IJNS4_10UnderscoreESW_SW_EEEEENS4_13SM90_TMA_LOADENS4_14ComposedLayoutINS4_7SwizzleILi2ELi4ELi3EEENS4_18smem_ptr_flag_bitsILi16EEENSS_INS5_IJNSA_ILi8EEESG_EEENS5_IJSG_SB_EEEEEEEvNS4_8identityESZ_S19_vS1A_EENS_8epilogue10collective18CollectiveEpilogueINS1C_23Sm100TmaWarpSpecializedILi4ELi2ELi16ELb1ELb0EEEJSH_NS5_IJNSS_ISE_SB_EENSS_ISG_SB_EEEEESI_SJ_SI_SJ_NS1C_6fusion15FusionCallbacksIS1G_NS1K_17LinearCombinationISI_fSI_fLNS_15FloatRoundStyleE2EEESH_S1J_JEEENS4_5SM1004TMEM4LOAD26SM100_TMEM_LOAD_16dp256b4xESZ_S19_NS4_17SM75_U32x4_LDSM_NENS4_14SM90_TMA_STOREES19_NS4_17SM90_U32x4_STSM_NENS4_39AutoVectorizingCopyWithAssumedAlignmentILi128EEEEEEvvEEEEvNT_6ParamsE,"aw",@nobits
	.sectionflags	@""
	.align	16
	.zero		1024


//--------------------- .nv.shared.reserved.0     --------------------------
	.section	.nv.shared.reserved.0,"aw",@nobits
	.weak		__nv_reservedSMEM_offset_0_alias
	.size		__nv_reservedSMEM_offset_0_alias, 0, 64
	.other		__nv_reservedSMEM_offset_0_alias,@"STO_CUDA_RESERVED_SHARED STV_DEFAULT"
__nv_reservedSMEM_offset_0_alias:
	.zero		0
.nv.shared.reserved.0:
	.zero		64
	.weak		__nv_reservedSMEM_tcgen05_partition
	.type		__nv_reservedSMEM_tcgen05_partition,@object
	.size		__nv_reservedSMEM_tcgen05_partition,(.L_0 - __nv_reservedSMEM_tcgen05_partition)
__nv_reservedSMEM_tcgen05_partition:
	.zero		32
.L_0:


//--------------------- .nv.global                --------------------------
	.section	.nv.global,"aw",@nobits
.nv.global:
	.type		_ZN39_INTERNAL_13f7bbd8_4_k_cu_f0905ed4_85244cute1_E,@object
	.size		_ZN39_INTERNAL_13f7bbd8_4_k_cu_f0905ed4_85244cute1_E,(_ZN39_INTERNAL_13f7bbd8_4_k_cu_f0905ed4_85244cuda3std3__45__cpo6cbeginE - _ZN39_INTERNAL_13f7bbd8_4_k_cu_f0905ed4_85244cute1_E)
_ZN39_INTERNAL_13f7bbd8_4_k_cu_f0905ed4_85244cute1_E:
	.zero		1
	.type		_ZN39_INTERNAL_13f7bbd8_4_k_cu_f0905ed4_85244cuda3std3__45__cpo6cbeginE,@object
	.size		_ZN39_INTERNAL_13f7bbd8_4_k_cu_f0905ed4_85244cuda3std3__45__cpo6cbeginE,(_ZN39_INTERNAL_13f7bbd8_4_k_cu_f0905ed4_85244cuda3std3__48in_placeE - _ZN39_INTERNAL_13f7bbd8_4_k_cu_f0905ed4_85244cuda3std3__45__cpo6cbeginE)
_ZN39_INTERNAL_13f7bbd8_4_k_cu_f0905ed4_85244cuda3std3__45__cpo6cbeginE:
	.zero		1
	.type		_ZN39_INTERNAL_13f7bbd8_4_k_cu_f0905ed4_85244cuda3std3__48in_placeE,@object
	.size		_ZN39_INTERNAL_13f7bbd8_4_k_cu_f0905ed4_85244cuda3std3__48in_placeE,(_ZN39_INTERNAL_13f7bbd8_4_k_cu_f0905ed4_85244cuda3std6ranges3__45__cpo9iter_moveE - _ZN39_INTERNAL_13f7bbd8_4_k_cu_f0905ed4_85244cuda3std3__48in_placeE)
_ZN39_INTERNAL_13f7bbd8_4_k_cu_f0905ed4_85244cuda3std3__48in_placeE:
	.zero		1
	.type		_ZN39_INTERNAL_13f7bbd8_4_k_cu_f0905ed4_85244cuda3std6ranges3__45__cpo9iter_moveE,@object
	.size		_ZN39_INTERNAL_13f7bbd8_4_k_cu_f0905ed4_85244cuda3std6ranges3__45__cpo9iter_moveE,(_ZN39_INTERNAL_13f7bbd8_4_k_cu_f0905ed4_85244cuda3std3__45__cpo5beginE - _ZN39_INTERNAL_13f7bbd8_4_k_cu_f0905ed4_85244cuda3std6ranges3__45__cpo9iter_moveE)
_ZN39_INTERNAL_13f7bbd8_4_k_cu_f0905ed4_85244cuda3std6ranges3__45__cpo9iter_moveE:
	.zero		1
	.type		_ZN39_INTERNAL_13f7bbd8_4_k_cu_f0905ed4_85244cuda3std3__45__cpo5beginE,@object
	.size		_ZN39_INTERNAL_13f7bbd8_4_k_cu_f0905ed4_85244cuda3std3__45__cpo5beginE,(_ZN39_INTERNAL_13f7bbd8_4_k_cu_f0905ed4_85244cuda3std3__441_GLOBAL__N__13f7bbd8_4_k_cu_f0905ed4_85246ignoreE - _ZN39_INTERNAL_13f7bbd8_4_k_cu_f0905ed4_85244cuda3std3__45__cpo5beginE)
_ZN39_INTERNAL_13f7bbd8_4_k_cu_f0905ed4_85244cuda3std3__45__cpo5beginE:
	.zero		1
	.type		_ZN39_INTERNAL_13f7bbd8_4_k_cu_f0905ed4_85244cuda3std3__441_GLOBAL__N__13f7bbd8_4_k_cu_f0905ed4_85246ignoreE,@object
	.size		_ZN39_INTERNAL_13f7bbd8_4_k_cu_f0905ed4_85244cuda3std3__441_GLOBAL__N__13f7bbd8_4_k_cu_f0905ed4_85246ignoreE,(_ZN39_INTERNAL_13f7bbd8_4_k_cu_f0905ed4_85244cute7productE - _ZN39_INTERNAL_13f7bbd8_4_k_cu_f0905ed4_85244cuda3std3__441_GLOBAL__N__13f7bbd8_4_k_cu_f0905ed4_85246ignoreE)
_ZN39_INTERNAL_13f7bbd8_4_k_cu_f0905ed4_85244cuda3std3__441_GLOBAL__N__13f7bbd8_4_k_cu_f0905ed4_85246ignoreE:
	.zero		1
	.type		_ZN39_INTERNAL_13f7bbd8_4_k_cu_f0905ed4_85244cute7productE,@object
	.size		_ZN39_INTERNAL_13f7bbd8_4_k_cu_f0905ed4_85244cute7productE,(_ZN39_INTERNAL_13f7bbd8_4_k_cu_f0905ed4_85244cuda3std3__45__cpo3endE - _ZN39_INTERNAL_13f7bbd8_4_k_cu_f0905ed4_85244cute7productE)
_ZN39_INTERNAL_13f7bbd8_4_k_cu_f0905ed4_85244cute7productE:
	.zero		1
	.type		_ZN39_INTERNAL_13f7bbd8_4_k_cu_f0905ed4_85244cuda3std3__45__cpo3endE,@object
	.size		_ZN39_INTERNAL_13f7bbd8_4_k_cu_f0905ed4_85244cuda3std3__45__cpo3endE,(_ZN39_INTERNAL_13f7bbd8_4_k_cu_f0905ed4_85244cuda3std3__419piecewise_constructE - _ZN39_INTERNAL_13f7bbd8_4_k_cu_f0905ed4_85244cuda3std3__45__cpo3endE)
_ZN39_INTERNAL_13f7bbd8_4_k_cu_f0905ed4_85244cuda3std3__45__cpo3endE:
	.zero		1
	.type		_ZN39_INTERNAL_13f7bbd8_4_k_cu_f0905ed4_85244cuda3std3__419piecewise_constructE,@object
	.size		_ZN39_INTERNAL_13f7bbd8_4_k_cu_f0905ed4_85244cuda3std3__419piecewise_constructE,(_ZN39_INTERNAL_13f7bbd8_4_k_cu_f0905ed4_85244cuda3std3__45__cpo4cendE - _ZN39_INTERNAL_13f7bbd8_4_k_cu_f0905ed4_85244cuda3std3__419piecewise_constructE)
_ZN39_INTERNAL_13f7bbd8_4_k_cu_f0905ed4_85244cuda3std3__419piecewise_constructE:
	.zero		1
	.type		_ZN39_INTERNAL_13f7bbd8_4_k_cu_f0905ed4_85244cuda3std3__45__cpo4cendE,@object
	.size		_ZN39_INTERNAL_13f7bbd8_4_k_cu_f0905ed4_85244cuda3std3__45__cpo4cendE,(_ZN39_INTERNAL_13f7bbd8_4_k_cu_f0905ed4_85244cuda3std6ranges3__45__cpo4swapE - _ZN39_INTERNAL_13f7bbd8_4_k_cu_f0905ed4_85244cuda3std3__45__cpo4cendE)
_ZN39_INTERNAL_13f7bbd8_4_k_cu_f0905ed4_85244cuda3std3__45__cpo4cendE:
	.zero		1
	.type		_ZN39_INTERNAL_13f7bbd8_4_k_cu_f0905ed4_85244cuda3std6ranges3__45__cpo4swapE,@object
	.size		_ZN39_INTERNAL_13f7bbd8_4_k_cu_f0905ed4_85244cuda3std6ranges3__45__cpo4swapE,(.L_10 - _ZN39_INTERNAL_13f7bbd8_4_k_cu_f0905ed4_85244cuda3std6ranges3__45__cpo4swapE)
_ZN39_INTERNAL_13f7bbd8_4_k_cu_f0905ed4_85244cuda3std6ranges3__45__cpo4swapE:
	.zero		1
.L_10:


//--------------------- .nv.constant0._ZN7cutlass13device_kernelINS_4gemm6kernel13GemmUniversalIN4cute5tupleIJiiiiEEENS1_10collective13CollectiveMmaINS1_35MainloopSm100TmaUmmaWarpSpecializedILi5ELi2ELi4ENS5_IJNS4_1CILi1EEESB_SB_EEEEENS5_IJNSA_ILi64EEENSA_ILi128EEENSA_ILi32EEEEEENS_10bfloat16_tENS5_IJlSB_lEEESI_SJ_NS4_8TiledMMAINS4_8MMA_AtomIJNS4_20SM100_MMA_F16BF16_SSISI_SI_fLi64ELi128ELNS4_4UMMA5MajorE0ELSO_0ELNSN_7ScaleInE0ELSP_0EEEEEENS4_6LayoutISC_NS5_IJNSA_ILi0EEEST_ST_EEEEENS5_IJNS4_10UnderscoreESW_SW_EEEEENS4_13SM90_TMA_LOADENS4_14ComposedLayoutINS4_7SwizzleILi2ELi4ELi3EEENS4_18smem_ptr_flag_bitsILi16EEENSS_INS5_IJNSA_ILi8EEESG_EEENS5_IJSG_SB_EEEEEEEvNS4_8identityESZ_S19_vS1A_EENS_8epilogue10collective18CollectiveEpilogueINS1C_23Sm100TmaWarpSpecializedILi4ELi2ELi16ELb1ELb0EEEJSH_NS5_IJNSS_ISE_SB_EENSS_ISG_SB_EEEEESI_SJ_SI_SJ_NS1C_6fusion15FusionCallbacksIS1G_NS1K_17LinearCombinationISI_fSI_fLNS_15FloatRoundStyleE2EEESH_S1J_JEEENS4_5SM1004TMEM4LOAD26SM100_TMEM_LOAD_16dp256b4xESZ_S19_NS4_17SM75_U32x4_LDSM_NENS4_14SM90_TMA_STOREES19_NS4_17SM90_U32x4_STSM_NENS4_39AutoVectorizingCopyWithAssumedAlignmentILi128EEEEEEvvEEEEvNT_6ParamsE --------------------------
	.section	.nv.constant0._ZN7cutlass13device_kernelINS_4gemm6kernel13GemmUniversalIN4cute5tupleIJiiiiEEENS1_10collective13CollectiveMmaINS1_35MainloopSm100TmaUmmaWarpSpecializedILi5ELi2ELi4ENS5_IJNS4_1CILi1EEESB_SB_EEEEENS5_IJNSA_ILi64EEENSA_ILi128EEENSA_ILi32EEEEEENS_10bfloat16_tENS5_IJlSB_lEEESI_SJ_NS4_8TiledMMAINS4_8MMA_AtomIJNS4_20SM100_MMA_F16BF16_SSISI_SI_fLi64ELi128ELNS4_4UMMA5MajorE0ELSO_0ELNSN_7ScaleInE0ELSP_0EEEEEENS4_6LayoutISC_NS5_IJNSA_ILi0EEEST_ST_EEEEENS5_IJNS4_10UnderscoreESW_SW_EEEEENS4_13SM90_TMA_LOADENS4_14ComposedLayoutINS4_7SwizzleILi2ELi4ELi3EEENS4_18smem_ptr_flag_bitsILi16EEENSS_INS5_IJNSA_ILi8EEESG_EEENS5_IJSG_SB_EEEEEEEvNS4_8identityESZ_S19_vS1A_EENS_8epilogue10collective18CollectiveEpilogueINS1C_23Sm100TmaWarpSpecializedILi4ELi2ELi16ELb1ELb0EEEJSH_NS5_IJNSS_ISE_SB_EENSS_ISG_SB_EEEEESI_SJ_SI_SJ_NS1C_6fusion15FusionCallbacksIS1G_NS1K_17LinearCombinationISI_fSI_fLNS_15FloatRoundStyleE2EEESH_S1J_JEEENS4_5SM1004TMEM4LOAD26SM100_TMEM_LOAD_16dp256b4xESZ_S19_NS4_17SM75_U32x4_LDSM_NENS4_14SM90_TMA_STOREES19_NS4_17SM90_U32x4_STSM_NENS4_39AutoVectorizingCopyWithAssumedAlignmentILi128EEEEEEvvEEEEvNT_6ParamsE,"a",@progbits
	.sectionflags	@""
	.align	4
.nv.constant0._ZN7cutlass13device_kernelINS_4gemm6kernel13GemmUniversalIN4cute5tupleIJiiiiEEENS1_10collective13CollectiveMmaINS1_35MainloopSm100TmaUmmaWarpSpecializedILi5ELi2ELi4ENS5_IJNS4_1CILi1EEESB_SB_EEEEENS5_IJNSA_ILi64EEENSA_ILi128EEENSA_ILi32EEEEEENS_10bfloat16_tENS5_IJlSB_lEEESI_SJ_NS4_8TiledMMAINS4_8MMA_AtomIJNS4_20SM100_MMA_F16BF16_SSISI_SI_fLi64ELi128ELNS4_4UMMA5MajorE0ELSO_0ELNSN_7ScaleInE0ELSP_0EEEEEENS4_6LayoutISC_NS5_IJNSA_ILi0EEEST_ST_EEEEENS5_IJNS4_10UnderscoreESW_SW_EEEEENS4_13SM90_TMA_LOADENS4_14ComposedLayoutINS4_7SwizzleILi2ELi4ELi3EEENS4_18smem_ptr_flag_bitsILi16EEENSS_INS5_IJNSA_ILi8EEESG_EEENS5_IJSG_SB_EEEEEEEvNS4_8identityESZ_S19_vS1A_EENS_8epilogue10collective18CollectiveEpilogueINS1C_23Sm100TmaWarpSpecializedILi4ELi2ELi16ELb1ELb0EEEJSH_NS5_IJNSS_ISE_SB_EENSS_ISG_SB_EEEEESI_SJ_SI_SJ_NS1C_6fusion15FusionCallbacksIS1G_NS1K_17LinearCombinationISI_fSI_fLNS_15FloatRoundStyleE2EEESH_S1J_JEEENS4_5SM1004TMEM4LOAD26SM100_TMEM_LOAD_16dp256b4xESZ_S19_NS4_17SM75_U32x4_LDSM_NENS4_14SM90_TMA_STOREES19_NS4_17SM90_U32x4_STSM_NENS4_39AutoVectorizingCopyWithAssumedAlignmentILi128EEEEEEvvEEEEvNT_6ParamsE:
	.zero		2944


//--------------------- SYMBOLS --------------------------

	.type		.nv.reservedSmem.offset0,@object
	.size		.nv.reservedSmem.offset0,0x4
	.type		.nv.reservedSmem.cap,@object
	.size		.nv.reservedSmem.cap,0x4
	.type		__assertfail,@function
